//
// Generated by NVIDIA NVVM Compiler
//
// Compiler Build ID: CL-36424714
// Cuda compilation tools, release 13.0, V13.0.88
// Based on NVVM 20.0.0
//

.version 9.0
.target sm_100
.address_size 64

	// .globl	_Z13calc_distancePdS_S_S_S_S_S_S_S_S_i
.extern .func  (.param .b32 func_retval0) vprintf
(
	.param .b64 vprintf_param_0,
	.param .b64 vprintf_param_1
)
;
.func  (.param .align 16 .b8 func_retval0[16]) __internal_trig_reduction_slowpathd
(
	.param .b64 __internal_trig_reduction_slowpathd_param_0
)
;
.global .align 1 .b8 $str[103] = {116, 104, 114, 101, 97, 100, 73, 100, 120, 46, 120, 32, 37, 100, 44, 32, 116, 104, 114, 101, 97, 100, 73, 100, 120, 46, 121, 32, 37, 100, 44, 32, 105, 120, 32, 37, 100, 44, 32, 105, 121, 32, 37, 100, 44, 32, 100, 105, 115, 116, 97, 110, 99, 101, 32, 105, 100, 120, 32, 37, 100, 44, 32, 100, 105, 115, 116, 97, 110, 99, 101, 32, 37, 102, 44, 32, 116, 105, 109, 101, 95, 108, 97, 103, 32, 37, 102, 44, 32, 116, 105, 109, 101, 95, 102, 108, 97, 103, 32, 37, 102, 10};
.global .align 8 .b8 __cudart_i2opi_d[144] = {8, 93, 141, 31, 177, 95, 251, 107, 234, 146, 82, 138, 247, 57, 7, 61, 123, 241, 229, 235, 199, 186, 39, 117, 45, 234, 95, 158, 102, 63, 70, 79, 183, 9, 203, 39, 207, 126, 54, 109, 31, 109, 10, 90, 139, 17, 47, 239, 15, 152, 5, 222, 255, 151, 248, 31, 59, 40, 249, 189, 139, 95, 132, 156, 244, 57, 83, 131, 57, 214, 145, 57, 65, 126, 95, 180, 38, 112, 156, 233, 132, 68, 187, 46, 245, 53, 130, 232, 62, 167, 41, 177, 28, 235, 29, 254, 28, 146, 209, 9, 234, 46, 73, 6, 224, 210, 77, 66, 58, 110, 36, 183, 97, 197, 187, 222, 171, 99, 81, 254, 65, 144, 67, 60, 153, 149, 98, 219, 192, 221, 52, 245, 209, 87, 39, 252, 41, 21, 68, 78, 110, 131, 249, 162};
.global .align 16 .b8 __cudart_sin_cos_coeffs[128] = {70, 210, 176, 44, 241, 229, 90, 190, 146, 227, 172, 105, 227, 29, 199, 62, 161, 98, 219, 25, 160, 1, 42, 191, 24, 8, 17, 17, 17, 17, 129, 63, 84, 85, 85, 85, 85, 85, 197, 191, 0, 0, 0, 0, 0, 0, 0, 0, 0, 0, 0, 0, 0, 0, 0, 0, 100, 129, 253, 32, 131, 255, 168, 189, 40, 133, 239, 193, 167, 238, 33, 62, 217, 230, 6, 142, 79, 126, 146, 190, 233, 188, 221, 25, 160, 1, 250, 62, 71, 93, 193, 22, 108, 193, 86, 191, 81, 85, 85, 85, 85, 85, 165, 63, 0, 0, 0, 0, 0, 0, 224, 191, 0, 0, 0, 0, 0, 0, 240, 63};

.visible .entry _Z13calc_distancePdS_S_S_S_S_S_S_S_S_i(
	.param .u64 .ptr .align 1 _Z13calc_distancePdS_S_S_S_S_S_S_S_S_i_param_0,
	.param .u64 .ptr .align 1 _Z13calc_distancePdS_S_S_S_S_S_S_S_S_i_param_1,
	.param .u64 .ptr .align 1 _Z13calc_distancePdS_S_S_S_S_S_S_S_S_i_param_2,
	.param .u64 .ptr .align 1 _Z13calc_distancePdS_S_S_S_S_S_S_S_S_i_param_3,
	.param .u64 .ptr .align 1 _Z13calc_distancePdS_S_S_S_S_S_S_S_S_i_param_4,
	.param .u64 .ptr .align 1 _Z13calc_distancePdS_S_S_S_S_S_S_S_S_i_param_5,
	.param .u64 .ptr .align 1 _Z13calc_distancePdS_S_S_S_S_S_S_S_S_i_param_6,
	.param .u64 .ptr .align 1 _Z13calc_distancePdS_S_S_S_S_S_S_S_S_i_param_7,
	.param .u64 .ptr .align 1 _Z13calc_distancePdS_S_S_S_S_S_S_S_S_i_param_8,
	.param .u64 .ptr .align 1 _Z13calc_distancePdS_S_S_S_S_S_S_S_S_i_param_9,
	.param .u32 _Z13calc_distancePdS_S_S_S_S_S_S_S_S_i_param_10
)
{
	.local .align 16 .b8 	__local_depot0[48];
	.reg .b64 	%SP;
	.reg .b64 	%SPL;
	.reg .pred 	%p<28>;
	.reg .b32 	%r<81>;
	.reg .b32 	%f<3>;
	.reg .b64 	%rd<68>;
	.reg .b64 	%fd<272>;

	mov.u64 	%SPL, __local_depot0;
	cvta.local.u64 	%SP, %SPL;
	ld.param.u64 	%rd7, [_Z13calc_distancePdS_S_S_S_S_S_S_S_S_i_param_0];
	ld.param.u64 	%rd8, [_Z13calc_distancePdS_S_S_S_S_S_S_S_S_i_param_1];
	ld.param.u64 	%rd9, [_Z13calc_distancePdS_S_S_S_S_S_S_S_S_i_param_3];
	ld.param.u64 	%rd10, [_Z13calc_distancePdS_S_S_S_S_S_S_S_S_i_param_4];
	ld.param.u64 	%rd4, [_Z13calc_distancePdS_S_S_S_S_S_S_S_S_i_param_7];
	ld.param.u64 	%rd5, [_Z13calc_distancePdS_S_S_S_S_S_S_S_S_i_param_8];
	ld.param.u32 	%r29, [_Z13calc_distancePdS_S_S_S_S_S_S_S_S_i_param_10];
	cvta.to.global.u64 	%rd11, %rd10;
	cvta.to.global.u64 	%rd12, %rd9;
	cvta.to.global.u64 	%rd13, %rd8;
	cvta.to.global.u64 	%rd14, %rd7;
	mov.u32 	%r1, %tid.x;
	mov.u32 	%r30, %ctaid.x;
	mov.u32 	%r31, %ntid.x;
	mad.lo.s32 	%r2, %r30, %r31, %r1;
	mov.u32 	%r3, %tid.y;
	mov.u32 	%r32, %ctaid.y;
	mov.u32 	%r33, %ntid.y;
	mad.lo.s32 	%r4, %r32, %r33, %r3;
	mul.wide.u32 	%rd15, %r2, 8;
	add.s64 	%rd16, %rd14, %rd15;
	ld.global.f64 	%fd43, [%rd16];
	add.s64 	%rd17, %rd13, %rd15;
	ld.global.f64 	%fd44, [%rd17];
	mul.wide.u32 	%rd18, %r4, 8;
	add.s64 	%rd19, %rd12, %rd18;
	ld.global.f64 	%fd45, [%rd19];
	add.s64 	%rd20, %rd11, %rd18;
	ld.global.f64 	%fd46, [%rd20];
	sub.f64 	%fd47, %fd44, %fd46;
	mul.f64 	%fd1, %fd47, 0d3F91DF46A2529D39;
	mul.f64 	%fd2, %fd43, 0d3F91DF46A2529D39;
	mul.f64 	%fd3, %fd45, 0d3F91DF46A2529D39;
	abs.f64 	%fd4, %fd2;
	setp.neu.f64 	%p1, %fd4, 0d7FF0000000000000;
	@%p1 bra 	$L__BB0_2;
	mov.f64 	%fd53, 0d0000000000000000;
	mul.rn.f64 	%fd262, %fd2, %fd53;
	mov.b32 	%r72, 0;
	bra.uni 	$L__BB0_4;
$L__BB0_2:
	mul.f64 	%fd48, %fd2, 0d3FE45F306DC9C883;
	cvt.rni.s32.f64 	%r72, %fd48;
	cvt.rn.f64.s32 	%fd49, %r72;
	fma.rn.f64 	%fd50, %fd49, 0dBFF921FB54442D18, %fd2;
	fma.rn.f64 	%fd51, %fd49, 0dBC91A62633145C00, %fd50;
	fma.rn.f64 	%fd262, %fd49, 0dB97B839A252049C0, %fd51;
	setp.ltu.f64 	%p2, %fd4, 0d41E0000000000000;
	@%p2 bra 	$L__BB0_4;
	{ // callseq 0, 0
	.param .b64 param0;
	st.param.f64 	[param0], %fd2;
	.param .align 16 .b8 retval0[16];
	call.uni (retval0), 
	__internal_trig_reduction_slowpathd, 
	(
	param0
	);
	ld.param.f64 	%fd262, [retval0];
	ld.param.b32 	%r72, [retval0+8];
	} // callseq 0
$L__BB0_4:
	shl.b32 	%r36, %r72, 6;
	cvt.u64.u32 	%rd21, %r36;
	and.b64  	%rd22, %rd21, 64;
	mov.u64 	%rd23, __cudart_sin_cos_coeffs;
	add.s64 	%rd24, %rd23, %rd22;
	mul.rn.f64 	%fd54, %fd262, %fd262;
	and.b32  	%r37, %r72, 1;
	setp.eq.b32 	%p3, %r37, 1;
	selp.f64 	%fd55, 0dBDA8FF8320FD8164, 0d3DE5DB65F9785EBA, %p3;
	ld.global.nc.v2.f64 	{%fd56, %fd57}, [%rd24];
	fma.rn.f64 	%fd58, %fd55, %fd54, %fd56;
	fma.rn.f64 	%fd59, %fd58, %fd54, %fd57;
	ld.global.nc.v2.f64 	{%fd60, %fd61}, [%rd24+16];
	fma.rn.f64 	%fd62, %fd59, %fd54, %fd60;
	fma.rn.f64 	%fd63, %fd62, %fd54, %fd61;
	ld.global.nc.v2.f64 	{%fd64, %fd65}, [%rd24+32];
	fma.rn.f64 	%fd66, %fd63, %fd54, %fd64;
	fma.rn.f64 	%fd67, %fd66, %fd54, %fd65;
	fma.rn.f64 	%fd68, %fd67, %fd262, %fd262;
	fma.rn.f64 	%fd69, %fd67, %fd54, 0d3FF0000000000000;
	selp.f64 	%fd70, %fd69, %fd68, %p3;
	and.b32  	%r38, %r72, 2;
	setp.eq.s32 	%p4, %r38, 0;
	mov.f64 	%fd71, 0d0000000000000000;
	sub.f64 	%fd72, %fd71, %fd70;
	selp.f64 	%fd9, %fd70, %fd72, %p4;
	abs.f64 	%fd10, %fd3;
	setp.neu.f64 	%p5, %fd10, 0d7FF0000000000000;
	@%p5 bra 	$L__BB0_6;
	mov.f64 	%fd78, 0d0000000000000000;
	mul.rn.f64 	%fd263, %fd3, %fd78;
	mov.b32 	%r73, 0;
	bra.uni 	$L__BB0_8;
$L__BB0_6:
	mul.f64 	%fd73, %fd3, 0d3FE45F306DC9C883;
	cvt.rni.s32.f64 	%r73, %fd73;
	cvt.rn.f64.s32 	%fd74, %r73;
	fma.rn.f64 	%fd75, %fd74, 0dBFF921FB54442D18, %fd3;
	fma.rn.f64 	%fd76, %fd74, 0dBC91A62633145C00, %fd75;
	fma.rn.f64 	%fd263, %fd74, 0dB97B839A252049C0, %fd76;
	setp.ltu.f64 	%p6, %fd10, 0d41E0000000000000;
	@%p6 bra 	$L__BB0_8;
	{ // callseq 1, 0
	.param .b64 param0;
	st.param.f64 	[param0], %fd3;
	.param .align 16 .b8 retval0[16];
	call.uni (retval0), 
	__internal_trig_reduction_slowpathd, 
	(
	param0
	);
	ld.param.f64 	%fd263, [retval0];
	ld.param.b32 	%r73, [retval0+8];
	} // callseq 1
$L__BB0_8:
	shl.b32 	%r41, %r73, 6;
	cvt.u64.u32 	%rd25, %r41;
	and.b64  	%rd26, %rd25, 64;
	mov.u64 	%rd27, __cudart_sin_cos_coeffs;
	add.s64 	%rd28, %rd27, %rd26;
	mul.rn.f64 	%fd79, %fd263, %fd263;
	and.b32  	%r42, %r73, 1;
	setp.eq.b32 	%p7, %r42, 1;
	selp.f64 	%fd80, 0dBDA8FF8320FD8164, 0d3DE5DB65F9785EBA, %p7;
	ld.global.nc.v2.f64 	{%fd81, %fd82}, [%rd28];
	fma.rn.f64 	%fd83, %fd80, %fd79, %fd81;
	fma.rn.f64 	%fd84, %fd83, %fd79, %fd82;
	ld.global.nc.v2.f64 	{%fd85, %fd86}, [%rd28+16];
	fma.rn.f64 	%fd87, %fd84, %fd79, %fd85;
	fma.rn.f64 	%fd88, %fd87, %fd79, %fd86;
	ld.global.nc.v2.f64 	{%fd89, %fd90}, [%rd28+32];
	fma.rn.f64 	%fd91, %fd88, %fd79, %fd89;
	fma.rn.f64 	%fd92, %fd91, %fd79, %fd90;
	fma.rn.f64 	%fd93, %fd92, %fd263, %fd263;
	fma.rn.f64 	%fd94, %fd92, %fd79, 0d3FF0000000000000;
	selp.f64 	%fd95, %fd94, %fd93, %p7;
	and.b32  	%r43, %r73, 2;
	setp.eq.s32 	%p8, %r43, 0;
	mov.f64 	%fd96, 0d0000000000000000;
	sub.f64 	%fd97, %fd96, %fd95;
	selp.f64 	%fd98, %fd95, %fd97, %p8;
	sub.f64 	%fd15, %fd9, %fd98;
	abs.f64 	%fd16, %fd1;
	setp.neu.f64 	%p9, %fd16, 0d7FF0000000000000;
	@%p9 bra 	$L__BB0_10;
	mov.f64 	%fd104, 0d0000000000000000;
	mul.rn.f64 	%fd265, %fd1, %fd104;
	mov.b32 	%r75, 1;
	bra.uni 	$L__BB0_13;
$L__BB0_10:
	mul.f64 	%fd99, %fd1, 0d3FE45F306DC9C883;
	cvt.rni.s32.f64 	%r74, %fd99;
	cvt.rn.f64.s32 	%fd100, %r74;
	fma.rn.f64 	%fd101, %fd100, 0dBFF921FB54442D18, %fd1;
	fma.rn.f64 	%fd102, %fd100, 0dBC91A62633145C00, %fd101;
	fma.rn.f64 	%fd265, %fd100, 0dB97B839A252049C0, %fd102;
	setp.ltu.f64 	%p10, %fd16, 0d41E0000000000000;
	@%p10 bra 	$L__BB0_12;
	{ // callseq 2, 0
	.param .b64 param0;
	st.param.f64 	[param0], %fd1;
	.param .align 16 .b8 retval0[16];
	call.uni (retval0), 
	__internal_trig_reduction_slowpathd, 
	(
	param0
	);
	ld.param.f64 	%fd265, [retval0];
	ld.param.b32 	%r74, [retval0+8];
	} // callseq 2
$L__BB0_12:
	add.s32 	%r75, %r74, 1;
$L__BB0_13:
	setp.neu.f64 	%p11, %fd4, 0d7FF0000000000000;
	shl.b32 	%r46, %r75, 6;
	cvt.u64.u32 	%rd29, %r46;
	and.b64  	%rd30, %rd29, 64;
	mov.u64 	%rd31, __cudart_sin_cos_coeffs;
	add.s64 	%rd32, %rd31, %rd30;
	mul.rn.f64 	%fd105, %fd265, %fd265;
	and.b32  	%r47, %r75, 1;
	setp.eq.b32 	%p12, %r47, 1;
	selp.f64 	%fd106, 0dBDA8FF8320FD8164, 0d3DE5DB65F9785EBA, %p12;
	ld.global.nc.v2.f64 	{%fd107, %fd108}, [%rd32];
	fma.rn.f64 	%fd109, %fd106, %fd105, %fd107;
	fma.rn.f64 	%fd110, %fd109, %fd105, %fd108;
	ld.global.nc.v2.f64 	{%fd111, %fd112}, [%rd32+16];
	fma.rn.f64 	%fd113, %fd110, %fd105, %fd111;
	fma.rn.f64 	%fd114, %fd113, %fd105, %fd112;
	ld.global.nc.v2.f64 	{%fd115, %fd116}, [%rd32+32];
	fma.rn.f64 	%fd117, %fd114, %fd105, %fd115;
	fma.rn.f64 	%fd118, %fd117, %fd105, %fd116;
	fma.rn.f64 	%fd119, %fd118, %fd265, %fd265;
	fma.rn.f64 	%fd120, %fd118, %fd105, 0d3FF0000000000000;
	selp.f64 	%fd121, %fd120, %fd119, %p12;
	and.b32  	%r48, %r75, 2;
	setp.eq.s32 	%p13, %r48, 0;
	mov.f64 	%fd122, 0d0000000000000000;
	sub.f64 	%fd123, %fd122, %fd121;
	selp.f64 	%fd22, %fd121, %fd123, %p13;
	@%p11 bra 	$L__BB0_15;
	mov.f64 	%fd129, 0d0000000000000000;
	mul.rn.f64 	%fd267, %fd2, %fd129;
	mov.b32 	%r77, 1;
	bra.uni 	$L__BB0_18;
$L__BB0_15:
	mul.f64 	%fd124, %fd2, 0d3FE45F306DC9C883;
	cvt.rni.s32.f64 	%r76, %fd124;
	cvt.rn.f64.s32 	%fd125, %r76;
	fma.rn.f64 	%fd126, %fd125, 0dBFF921FB54442D18, %fd2;
	fma.rn.f64 	%fd127, %fd125, 0dBC91A62633145C00, %fd126;
	fma.rn.f64 	%fd267, %fd125, 0dB97B839A252049C0, %fd127;
	setp.ltu.f64 	%p14, %fd4, 0d41E0000000000000;
	@%p14 bra 	$L__BB0_17;
	{ // callseq 3, 0
	.param .b64 param0;
	st.param.f64 	[param0], %fd2;
	.param .align 16 .b8 retval0[16];
	call.uni (retval0), 
	__internal_trig_reduction_slowpathd, 
	(
	param0
	);
	ld.param.f64 	%fd267, [retval0];
	ld.param.b32 	%r76, [retval0+8];
	} // callseq 3
$L__BB0_17:
	add.s32 	%r77, %r76, 1;
$L__BB0_18:
	setp.neu.f64 	%p15, %fd10, 0d7FF0000000000000;
	shl.b32 	%r51, %r77, 6;
	cvt.u64.u32 	%rd33, %r51;
	and.b64  	%rd34, %rd33, 64;
	mov.u64 	%rd35, __cudart_sin_cos_coeffs;
	add.s64 	%rd36, %rd35, %rd34;
	mul.rn.f64 	%fd130, %fd267, %fd267;
	and.b32  	%r52, %r77, 1;
	setp.eq.b32 	%p16, %r52, 1;
	selp.f64 	%fd131, 0dBDA8FF8320FD8164, 0d3DE5DB65F9785EBA, %p16;
	ld.global.nc.v2.f64 	{%fd132, %fd133}, [%rd36];
	fma.rn.f64 	%fd134, %fd131, %fd130, %fd132;
	fma.rn.f64 	%fd135, %fd134, %fd130, %fd133;
	ld.global.nc.v2.f64 	{%fd136, %fd137}, [%rd36+16];
	fma.rn.f64 	%fd138, %fd135, %fd130, %fd136;
	fma.rn.f64 	%fd139, %fd138, %fd130, %fd137;
	ld.global.nc.v2.f64 	{%fd140, %fd141}, [%rd36+32];
	fma.rn.f64 	%fd142, %fd139, %fd130, %fd140;
	fma.rn.f64 	%fd143, %fd142, %fd130, %fd141;
	fma.rn.f64 	%fd144, %fd143, %fd267, %fd267;
	fma.rn.f64 	%fd145, %fd143, %fd130, 0d3FF0000000000000;
	selp.f64 	%fd146, %fd145, %fd144, %p16;
	and.b32  	%r53, %r77, 2;
	setp.eq.s32 	%p17, %r53, 0;
	mov.f64 	%fd147, 0d0000000000000000;
	sub.f64 	%fd148, %fd147, %fd146;
	selp.f64 	%fd28, %fd146, %fd148, %p17;
	@%p15 bra 	$L__BB0_20;
	mov.f64 	%fd154, 0d0000000000000000;
	mul.rn.f64 	%fd269, %fd3, %fd154;
	mov.b32 	%r79, 1;
	bra.uni 	$L__BB0_23;
$L__BB0_20:
	mul.f64 	%fd149, %fd3, 0d3FE45F306DC9C883;
	cvt.rni.s32.f64 	%r78, %fd149;
	cvt.rn.f64.s32 	%fd150, %r78;
	fma.rn.f64 	%fd151, %fd150, 0dBFF921FB54442D18, %fd3;
	fma.rn.f64 	%fd152, %fd150, 0dBC91A62633145C00, %fd151;
	fma.rn.f64 	%fd269, %fd150, 0dB97B839A252049C0, %fd152;
	setp.ltu.f64 	%p18, %fd10, 0d41E0000000000000;
	@%p18 bra 	$L__BB0_22;
	{ // callseq 4, 0
	.param .b64 param0;
	st.param.f64 	[param0], %fd3;
	.param .align 16 .b8 retval0[16];
	call.uni (retval0), 
	__internal_trig_reduction_slowpathd, 
	(
	param0
	);
	ld.param.f64 	%fd269, [retval0];
	ld.param.b32 	%r78, [retval0+8];
	} // callseq 4
$L__BB0_22:
	add.s32 	%r79, %r78, 1;
$L__BB0_23:
	setp.neu.f64 	%p19, %fd16, 0d7FF0000000000000;
	shl.b32 	%r56, %r79, 6;
	cvt.u64.u32 	%rd37, %r56;
	and.b64  	%rd38, %rd37, 64;
	mov.u64 	%rd39, __cudart_sin_cos_coeffs;
	add.s64 	%rd40, %rd39, %rd38;
	mul.rn.f64 	%fd155, %fd269, %fd269;
	and.b32  	%r57, %r79, 1;
	setp.eq.b32 	%p20, %r57, 1;
	selp.f64 	%fd156, 0dBDA8FF8320FD8164, 0d3DE5DB65F9785EBA, %p20;
	ld.global.nc.v2.f64 	{%fd157, %fd158}, [%rd40];
	fma.rn.f64 	%fd159, %fd156, %fd155, %fd157;
	fma.rn.f64 	%fd160, %fd159, %fd155, %fd158;
	ld.global.nc.v2.f64 	{%fd161, %fd162}, [%rd40+16];
	fma.rn.f64 	%fd163, %fd160, %fd155, %fd161;
	fma.rn.f64 	%fd164, %fd163, %fd155, %fd162;
	ld.global.nc.v2.f64 	{%fd165, %fd166}, [%rd40+32];
	fma.rn.f64 	%fd167, %fd164, %fd155, %fd165;
	fma.rn.f64 	%fd168, %fd167, %fd155, %fd166;
	fma.rn.f64 	%fd169, %fd168, %fd269, %fd269;
	fma.rn.f64 	%fd170, %fd168, %fd155, 0d3FF0000000000000;
	selp.f64 	%fd171, %fd170, %fd169, %p20;
	and.b32  	%r58, %r79, 2;
	setp.eq.s32 	%p21, %r58, 0;
	mov.f64 	%fd172, 0d0000000000000000;
	sub.f64 	%fd173, %fd172, %fd171;
	selp.f64 	%fd174, %fd171, %fd173, %p21;
	mul.f64 	%fd175, %fd22, %fd28;
	sub.f64 	%fd34, %fd175, %fd174;
	@%p19 bra 	$L__BB0_25;
	mov.f64 	%fd181, 0d0000000000000000;
	mul.rn.f64 	%fd270, %fd1, %fd181;
	mov.b32 	%r80, 0;
	bra.uni 	$L__BB0_27;
$L__BB0_25:
	mul.f64 	%fd176, %fd1, 0d3FE45F306DC9C883;
	cvt.rni.s32.f64 	%r80, %fd176;
	cvt.rn.f64.s32 	%fd177, %r80;
	fma.rn.f64 	%fd178, %fd177, 0dBFF921FB54442D18, %fd1;
	fma.rn.f64 	%fd179, %fd177, 0dBC91A62633145C00, %fd178;
	fma.rn.f64 	%fd270, %fd177, 0dB97B839A252049C0, %fd179;
	setp.ltu.f64 	%p22, %fd16, 0d41E0000000000000;
	@%p22 bra 	$L__BB0_27;
	{ // callseq 5, 0
	.param .b64 param0;
	st.param.f64 	[param0], %fd1;
	.param .align 16 .b8 retval0[16];
	call.uni (retval0), 
	__internal_trig_reduction_slowpathd, 
	(
	param0
	);
	ld.param.f64 	%fd270, [retval0];
	ld.param.b32 	%r80, [retval0+8];
	} // callseq 5
$L__BB0_27:
	shl.b32 	%r61, %r80, 6;
	cvt.u64.u32 	%rd41, %r61;
	and.b64  	%rd42, %rd41, 64;
	add.s64 	%rd44, %rd39, %rd42;
	mul.rn.f64 	%fd182, %fd270, %fd270;
	and.b32  	%r62, %r80, 1;
	setp.eq.b32 	%p23, %r62, 1;
	selp.f64 	%fd183, 0dBDA8FF8320FD8164, 0d3DE5DB65F9785EBA, %p23;
	ld.global.nc.v2.f64 	{%fd184, %fd185}, [%rd44];
	fma.rn.f64 	%fd186, %fd183, %fd182, %fd184;
	fma.rn.f64 	%fd187, %fd186, %fd182, %fd185;
	ld.global.nc.v2.f64 	{%fd188, %fd189}, [%rd44+16];
	fma.rn.f64 	%fd190, %fd187, %fd182, %fd188;
	fma.rn.f64 	%fd191, %fd190, %fd182, %fd189;
	ld.global.nc.v2.f64 	{%fd192, %fd193}, [%rd44+32];
	fma.rn.f64 	%fd194, %fd191, %fd182, %fd192;
	fma.rn.f64 	%fd195, %fd194, %fd182, %fd193;
	fma.rn.f64 	%fd196, %fd195, %fd270, %fd270;
	fma.rn.f64 	%fd197, %fd195, %fd182, 0d3FF0000000000000;
	selp.f64 	%fd198, %fd197, %fd196, %p23;
	and.b32  	%r63, %r80, 2;
	setp.eq.s32 	%p24, %r63, 0;
	mov.f64 	%fd199, 0d0000000000000000;
	sub.f64 	%fd200, %fd199, %fd198;
	selp.f64 	%fd201, %fd198, %fd200, %p24;
	mul.f64 	%fd202, %fd28, %fd201;
	mul.f64 	%fd203, %fd202, %fd202;
	fma.rn.f64 	%fd204, %fd34, %fd34, %fd203;
	fma.rn.f64 	%fd205, %fd15, %fd15, %fd204;
	sqrt.rn.f64 	%fd206, %fd205;
	mul.f64 	%fd39, %fd206, 0d3FE0000000000000;
	{
	.reg .b32 %temp; 
	mov.b64 	{%temp, %r64}, %fd39;
	}
	mov.b32 	%f1, %r64;
	abs.f32 	%f2, %f1;
	setp.geu.f32 	%p25, %f2, 0f3FE26666;
	@%p25 bra 	$L__BB0_29;
	mul.f64 	%fd240, %fd39, %fd39;
	fma.rn.f64 	%fd241, %fd240, 0d3FB0066BDC1895E9, 0dBFB3823B180754AF;
	fma.rn.f64 	%fd242, %fd241, %fd240, 0d3FB11E52CC2F79AE;
	fma.rn.f64 	%fd243, %fd242, %fd240, 0dBF924EAF3526861B;
	fma.rn.f64 	%fd244, %fd243, %fd240, 0d3F91DF02A31E6CB7;
	fma.rn.f64 	%fd245, %fd244, %fd240, 0d3F847D18B0EEC6CC;
	fma.rn.f64 	%fd246, %fd245, %fd240, 0d3F8D0AF961BA53B0;
	fma.rn.f64 	%fd247, %fd246, %fd240, 0d3F91BF7734CF1C48;
	fma.rn.f64 	%fd248, %fd247, %fd240, 0d3F96E91483144EF7;
	fma.rn.f64 	%fd249, %fd248, %fd240, 0d3F9F1C6E0A4F9F81;
	fma.rn.f64 	%fd250, %fd249, %fd240, 0d3FA6DB6DC27FA92B;
	fma.rn.f64 	%fd251, %fd250, %fd240, 0d3FB333333320F91B;
	fma.rn.f64 	%fd252, %fd251, %fd240, 0d3FC5555555555F4D;
	mul.f64 	%fd253, %fd240, %fd252;
	fma.rn.f64 	%fd271, %fd253, %fd39, %fd39;
	bra.uni 	$L__BB0_30;
$L__BB0_29:
	abs.f64 	%fd207, %fd39;
	fma.rn.f64 	%fd208, %fd207, 0dBFE0000000000000, 0d3FE0000000000000;
	rsqrt.approx.ftz.f64 	%fd209, %fd208;
	{
	.reg .b32 %temp; 
	mov.b64 	{%r65, %temp}, %fd209;
	}
	{
	.reg .b32 %temp; 
	mov.b64 	{%temp, %r66}, %fd209;
	}
	add.s32 	%r67, %r66, -1048576;
	mov.b64 	%fd210, {%r65, %r67};
	mul.f64 	%fd211, %fd208, %fd209;
	neg.f64 	%fd212, %fd211;
	fma.rn.f64 	%fd213, %fd211, %fd212, %fd208;
	fma.rn.f64 	%fd214, %fd213, %fd210, %fd211;
	neg.f64 	%fd215, %fd214;
	fma.rn.f64 	%fd216, %fd209, %fd215, 0d3FF0000000000000;
	fma.rn.f64 	%fd217, %fd216, %fd210, %fd210;
	fma.rn.f64 	%fd218, %fd214, %fd215, %fd208;
	fma.rn.f64 	%fd219, %fd218, %fd217, %fd214;
	{
	.reg .b32 %temp; 
	mov.b64 	{%temp, %r68}, %fd208;
	}
	setp.lt.s32 	%p26, %r68, 0;
	selp.f64 	%fd220, 0dFFF8000000000000, %fd219, %p26;
	setp.ne.f64 	%p27, %fd208, 0d0000000000000000;
	selp.f64 	%fd221, %fd220, %fd208, %p27;
	fma.rn.f64 	%fd222, %fd208, 0d3FB0066BDC1895E9, 0dBFB3823B180754AF;
	fma.rn.f64 	%fd223, %fd222, %fd208, 0d3FB11E52CC2F79AE;
	fma.rn.f64 	%fd224, %fd223, %fd208, 0dBF924EAF3526861B;
	fma.rn.f64 	%fd225, %fd224, %fd208, 0d3F91DF02A31E6CB7;
	fma.rn.f64 	%fd226, %fd225, %fd208, 0d3F847D18B0EEC6CC;
	fma.rn.f64 	%fd227, %fd226, %fd208, 0d3F8D0AF961BA53B0;
	fma.rn.f64 	%fd228, %fd227, %fd208, 0d3F91BF7734CF1C48;
	fma.rn.f64 	%fd229, %fd228, %fd208, 0d3F96E91483144EF7;
	fma.rn.f64 	%fd230, %fd229, %fd208, 0d3F9F1C6E0A4F9F81;
	fma.rn.f64 	%fd231, %fd230, %fd208, 0d3FA6DB6DC27FA92B;
	fma.rn.f64 	%fd232, %fd231, %fd208, 0d3FB333333320F91B;
	fma.rn.f64 	%fd233, %fd232, %fd208, 0d3FC5555555555F4D;
	mul.f64 	%fd234, %fd208, %fd233;
	mul.f64 	%fd235, %fd221, 0dC000000000000000;
	fma.rn.f64 	%fd236, %fd235, %fd234, 0d3C91A62633145C07;
	add.f64 	%fd237, %fd235, 0d3FE921FB54442D18;
	add.f64 	%fd238, %fd237, %fd236;
	add.f64 	%fd239, %fd238, 0d3FE921FB54442D18;
	copysign.f64 	%fd271, %fd39, %fd239;
$L__BB0_30:
	ld.param.u64 	%rd67, [_Z13calc_distancePdS_S_S_S_S_S_S_S_S_i_param_9];
	ld.param.u64 	%rd66, [_Z13calc_distancePdS_S_S_S_S_S_S_S_S_i_param_6];
	ld.param.u64 	%rd65, [_Z13calc_distancePdS_S_S_S_S_S_S_S_S_i_param_5];
	ld.param.u64 	%rd64, [_Z13calc_distancePdS_S_S_S_S_S_S_S_S_i_param_2];
	add.u64 	%rd45, %SP, 0;
	add.u64 	%rd46, %SPL, 0;
	cvta.to.global.u64 	%rd47, %rd4;
	cvta.to.global.u64 	%rd48, %rd64;
	cvta.to.global.u64 	%rd49, %rd65;
	cvta.to.global.u64 	%rd50, %rd5;
	cvta.to.global.u64 	%rd51, %rd66;
	cvta.to.global.u64 	%rd52, %rd67;
	add.f64 	%fd254, %fd271, %fd271;
	mul.f64 	%fd255, %fd254, 0d40B8E30000000000;
	mad.lo.s32 	%r69, %r29, %r4, %r2;
	mul.wide.u32 	%rd53, %r69, 8;
	add.s64 	%rd54, %rd47, %rd53;
	st.global.f64 	[%rd54], %fd255;
	mul.wide.u32 	%rd55, %r2, 8;
	add.s64 	%rd56, %rd48, %rd55;
	ld.global.f64 	%fd256, [%rd56];
	mul.wide.u32 	%rd57, %r4, 8;
	add.s64 	%rd58, %rd49, %rd57;
	ld.global.f64 	%fd257, [%rd58];
	sub.f64 	%fd258, %fd256, %fd257;
	abs.f64 	%fd259, %fd258;
	add.s64 	%rd59, %rd50, %rd53;
	st.global.f64 	[%rd59], %fd259;
	add.s64 	%rd60, %rd51, %rd57;
	ld.global.f64 	%fd260, [%rd60];
	add.s64 	%rd61, %rd52, %rd53;
	st.global.f64 	[%rd61], %fd260;
	ld.global.f64 	%fd261, [%rd59];
	st.local.v4.u32 	[%rd46], {%r1, %r3, %r2, %r4};
	st.local.u32 	[%rd46+16], %r69;
	st.local.f64 	[%rd46+24], %fd255;
	st.local.v2.f64 	[%rd46+32], {%fd261, %fd260};
	mov.u64 	%rd62, $str;
	cvta.global.u64 	%rd63, %rd62;
	{ // callseq 6, 0
	.param .b64 param0;
	st.param.b64 	[param0], %rd63;
	.param .b64 param1;
	st.param.b64 	[param1], %rd45;
	.param .b32 retval0;
	call.uni (retval0), 
	vprintf, 
	(
	param0, 
	param1
	);
	ld.param.b32 	%r70, [retval0];
	} // callseq 6
	ret;

}
.func  (.param .align 16 .b8 func_retval0[16]) __internal_trig_reduction_slowpathd(
	.param .b64 __internal_trig_reduction_slowpathd_param_0
)
{
	.local .align 8 .b8 	__local_depot1[40];
	.reg .b64 	%SP;
	.reg .b64 	%SPL;
	.reg .pred 	%p<10>;
	.reg .b32 	%r<47>;
	.reg .b64 	%rd<74>;
	.reg .b64 	%fd<5>;

	mov.u64 	%SPL, __local_depot1;
	ld.param.f64 	%fd4, [__internal_trig_reduction_slowpathd_param_0];
	add.u64 	%rd1, %SPL, 0;
	{
	.reg .b32 %temp; 
	mov.b64 	{%temp, %r1}, %fd4;
	}
	shr.u32 	%r2, %r1, 20;
	and.b32  	%r3, %r2, 2047;
	setp.eq.s32 	%p1, %r3, 2047;
	mov.b32 	%r46, 0;
	@%p1 bra 	$L__BB1_9;
	add.s32 	%r20, %r3, -1024;
	mov.b64 	%rd20, %fd4;
	shl.b64 	%rd2, %rd20, 11;
	shr.u32 	%r4, %r20, 6;
	sub.s32 	%r45, 15, %r4;
	sub.s32 	%r21, 19, %r4;
	setp.lt.u32 	%p2, %r20, 128;
	selp.b32 	%r6, 18, %r21, %p2;
	setp.ge.s32 	%p3, %r45, %r6;
	mov.b64 	%rd70, 0;
	@%p3 bra 	$L__BB1_4;
	add.s32 	%r23, %r6, %r4;
	neg.s32 	%r43, %r23;
	or.b64  	%rd3, %rd2, -9223372036854775808;
	mov.b64 	%rd70, 0;
	mov.b32 	%r42, 0;
	mov.u64 	%rd25, __cudart_i2opi_d;
	mov.u32 	%r44, %r45;
$L__BB1_3:
	.pragma "nounroll";
	mul.wide.s32 	%rd22, %r42, 8;
	add.s64 	%rd23, %rd1, %rd22;
	mul.wide.s32 	%rd24, %r44, 8;
	add.s64 	%rd26, %rd25, %rd24;
	ld.global.nc.u64 	%rd27, [%rd26];
	{
	.reg .u32 %r0, %r1, %r2, %r3, %alo, %ahi, %blo, %bhi, %clo, %chi;
	mov.b64 	{%alo,%ahi}, %rd27;
	mov.b64 	{%blo,%bhi}, %rd3;
	mov.b64 	{%clo,%chi}, %rd70;
	mad.lo.cc.u32 	%r0, %alo, %blo, %clo;
	madc.hi.cc.u32 	%r1, %alo, %blo, %chi;
	madc.hi.u32 	%r2, %alo, %bhi, 0;
	mad.lo.cc.u32 	%r1, %alo, %bhi, %r1;
	madc.hi.cc.u32 	%r2, %ahi, %blo, %r2;
	madc.hi.u32 	%r3, %ahi, %bhi, 0;
	mad.lo.cc.u32 	%r1, %ahi, %blo, %r1;
	madc.lo.cc.u32 	%r2, %ahi, %bhi, %r2;
	addc.u32 	%r3, %r3, 0;
	mov.b64 	%rd28, {%r0,%r1};
	mov.b64 	%rd70, {%r2,%r3};
	}
	st.local.u64 	[%rd23], %rd28;
	add.s32 	%r44, %r44, 1;
	add.s32 	%r43, %r43, 1;
	add.s32 	%r42, %r42, 1;
	setp.ne.s32 	%p4, %r43, -15;
	mov.u32 	%r45, %r6;
	@%p4 bra 	$L__BB1_3;
$L__BB1_4:
	cvt.s64.s32 	%rd29, %r45;
	cvt.u64.u32 	%rd30, %r4;
	add.s64 	%rd31, %rd30, %rd29;
	shl.b64 	%rd32, %rd31, 3;
	add.s64 	%rd33, %rd1, %rd32;
	st.local.u64 	[%rd33+-120], %rd70;
	and.b32  	%r15, %r2, 63;
	ld.local.u64 	%rd72, [%rd1+16];
	ld.local.u64 	%rd71, [%rd1+24];
	setp.eq.s32 	%p5, %r15, 0;
	@%p5 bra 	$L__BB1_6;
	shl.b64 	%rd34, %rd71, %r15;
	shr.u64 	%rd35, %rd72, 1;
	xor.b32  	%r24, %r15, 63;
	shr.u64 	%rd36, %rd35, %r24;
	or.b64  	%rd71, %rd34, %rd36;
	ld.local.u64 	%rd37, [%rd1+8];
	shl.b64 	%rd38, %rd72, %r15;
	shr.u64 	%rd39, %rd37, 1;
	shr.u64 	%rd40, %rd39, %r24;
	or.b64  	%rd72, %rd38, %rd40;
$L__BB1_6:
	and.b32  	%r25, %r1, -2147483648;
	shr.u64 	%rd41, %rd71, 62;
	cvt.u32.u64 	%r26, %rd41;
	mov.b64 	{%r27, %r28}, %rd71;
	mov.b64 	{%r29, %r30}, %rd72;
	shf.l.wrap.b32 	%r31, %r30, %r27, 2;
	shf.l.wrap.b32 	%r32, %r27, %r28, 2;
	mov.b64 	%rd42, {%r31, %r32};
	shl.b64 	%rd43, %rd72, 2;
	shr.u64 	%rd44, %rd42, 63;
	cvt.u32.u64 	%r33, %rd44;
	add.s32 	%r34, %r33, %r26;
	setp.eq.s32 	%p6, %r25, 0;
	neg.s32 	%r35, %r34;
	selp.b32 	%r46, %r34, %r35, %p6;
	setp.gt.s64 	%p7, %rd42, -1;
	mov.b64 	%rd45, 0;
	{
	.reg .u32 %r0, %r1, %r2, %r3, %a0, %a1, %a2, %a3, %b0, %b1, %b2, %b3;
	mov.b64 	{%a0,%a1}, %rd45;
	mov.b64 	{%a2,%a3}, %rd45;
	mov.b64 	{%b0,%b1}, %rd43;
	mov.b64 	{%b2,%b3}, %rd42;
	sub.cc.u32 	%r0, %a0, %b0;
	subc.cc.u32 	%r1, %a1, %b1;
	subc.cc.u32 	%r2, %a2, %b2;
	subc.u32 	%r3, %a3, %b3;
	mov.b64 	%rd46, {%r0,%r1};
	mov.b64 	%rd47, {%r2,%r3};
	}
	xor.b32  	%r36, %r25, -2147483648;
	selp.b64 	%rd73, %rd42, %rd47, %p7;
	selp.b64 	%rd14, %rd43, %rd46, %p7;
	selp.b32 	%r17, %r25, %r36, %p7;
	clz.b64 	%r37, %rd73;
	cvt.u64.u32 	%rd15, %r37;
	setp.eq.s32 	%p8, %r37, 0;
	@%p8 bra 	$L__BB1_8;
	cvt.u32.u64 	%r38, %rd15;
	and.b32  	%r39, %r38, 63;
	shl.b64 	%rd48, %rd73, %r39;
	shr.u64 	%rd49, %rd14, 1;
	not.b32 	%r40, %r38;
	and.b32  	%r41, %r40, 63;
	shr.u64 	%rd50, %rd49, %r41;
	or.b64  	%rd73, %rd48, %rd50;
$L__BB1_8:
	mov.b64 	%rd51, -3958705157555305931;
	{
	.reg .u32 %r0, %r1, %r2, %r3, %alo, %ahi, %blo, %bhi;
	mov.b64 	{%alo,%ahi}, %rd73;
	mov.b64 	{%blo,%bhi}, %rd51;
	mul.lo.u32 	%r0, %alo, %blo;
	mul.hi.u32 	%r1, %alo, %blo;
	mad.lo.cc.u32 	%r1, %alo, %bhi, %r1;
	madc.hi.u32 	%r2, %alo, %bhi, 0;
	mad.lo.cc.u32 	%r1, %ahi, %blo, %r1;
	madc.hi.cc.u32 	%r2, %ahi, %blo, %r2;
	madc.hi.u32 	%r3, %ahi, %bhi, 0;
	mad.lo.cc.u32 	%r2, %ahi, %bhi, %r2;
	addc.u32 	%r3, %r3, 0;
	mov.b64 	%rd52, {%r0,%r1};
	mov.b64 	%rd53, {%r2,%r3};
	}
	setp.gt.s64 	%p9, %rd53, 0;
	{
	.reg .u32 %r0, %r1, %r2, %r3, %a0, %a1, %a2, %a3, %b0, %b1, %b2, %b3;
	mov.b64 	{%a0,%a1}, %rd52;
	mov.b64 	{%a2,%a3}, %rd53;
	mov.b64 	{%b0,%b1}, %rd52;
	mov.b64 	{%b2,%b3}, %rd53;
	add.cc.u32 	%r0, %a0, %b0;
	addc.cc.u32 	%r1, %a1, %b1;
	addc.cc.u32 	%r2, %a2, %b2;
	addc.u32 	%r3, %a3, %b3;
	mov.b64 	%rd54, {%r0,%r1};
	mov.b64 	%rd55, {%r2,%r3};
	}
	selp.b64 	%rd56, %rd55, %rd53, %p9;
	selp.s64 	%rd57, -1, 0, %p9;
	sub.s64 	%rd58, %rd57, %rd15;
	cvt.u64.u32 	%rd59, %r17;
	shl.b64 	%rd60, %rd59, 32;
	add.s64 	%rd61, %rd56, 1;
	shr.u64 	%rd62, %rd61, 10;
	add.s64 	%rd63, %rd62, 1;
	shr.u64 	%rd64, %rd63, 1;
	shl.b64 	%rd65, %rd58, 52;
	add.s64 	%rd66, %rd65, %rd64;
	add.s64 	%rd67, %rd66, 4602678819172646912;
	or.b64  	%rd68, %rd67, %rd60;
	mov.b64 	%fd4, %rd68;
$L__BB1_9:
	st.param.f64 	[func_retval0], %fd4;
	st.param.b32 	[func_retval0+8], %r46;
	ret;

}


// ===== COMPILED SASS (sm_100) =====

	.target	sm_100

	.elftype	@"ET_EXEC"


//--------------------- .note.nv.tkinfo           --------------------------
	.section	.note.nv.tkinfo,"",@"SHT_NOTE"
	.sectionflags	@"SHF_NOTE_NV_TKINFO"
	.tkinfo
        /*0018*/ 	.word	0x00000002
        /*0030*/ 	.string	""
        /*0030*/ 	.string	"ptxas"
        /*0030*/ 	.string	"Cuda compilation tools, release 13.0, V13.0.88"
        /*0030*/ 	.string	"Build cuda_13.0.r13.0/compiler.36424714_0"
        /*0030*/ 	.string	"-arch sm_100 -m 64 "



//--------------------- .note.nv.cuinfo           --------------------------
	.section	.note.nv.cuinfo,"",@"SHT_NOTE"
	.sectionflags	@"SHF_NOTE_NV_CUINFO"
        /*0018*/ 	.short	0x0002
        /*001a*/ 	.short	0x0064
        /*001c*/ 	.short	0x0082
	.zero		2


//--------------------- .nv.info                  --------------------------
	.section	.nv.info,"",@"SHT_CUDA_INFO"
	.align	4


	//----- nvinfo : EIATTR_REGCOUNT
	.align		4
        /*0000*/ 	.byte	0x04, 0x2f
        /*0002*/ 	.short	(.L_4 - .L_3)
	.align		4
.L_3:
        /*0004*/ 	.word	index@(_Z13calc_distancePdS_S_S_S_S_S_S_S_S_i)
        /*0008*/ 	.word	0x0000002a


	//----- nvinfo : EIATTR_FRAME_SIZE
	.align		4
.L_4:
        /*000c*/ 	.byte	0x04, 0x11
        /*000e*/ 	.short	(.L_6 - .L_5)
	.align		4
.L_5:
        /*0010*/ 	.word	index@($_Z13calc_distancePdS_S_S_S_S_S_S_S_S_i$__internal_trig_reduction_slowpathd)
        /*0014*/ 	.word	0x00000060


	//----- nvinfo : EIATTR_FRAME_SIZE
	.align		4
.L_6:
        /*0018*/ 	.byte	0x04, 0x11
        /*001a*/ 	.short	(.L_8 - .L_7)
	.align		4
.L_7:
        /*001c*/ 	.word	index@($__internal_0_$__cuda_sm20_dsqrt_rn_f64_mediumpath_v1)
        /*0020*/ 	.word	0x00000060


	//----- nvinfo : EIATTR_FRAME_SIZE
	.align		4
.L_8:
        /*0024*/ 	.byte	0x04, 0x11
        /*0026*/ 	.short	(.L_10 - .L_9)
	.align		4
.L_9:
        /*0028*/ 	.word	index@(_Z13calc_distancePdS_S_S_S_S_S_S_S_S_i)
        /*002c*/ 	.word	0x00000060


	//----- nvinfo : EIATTR_MIN_STACK_SIZE
	.align		4
.L_10:
        /*0030*/ 	.byte	0x04, 0x12
        /*0032*/ 	.short	(.L_12 - .L_11)
	.align		4
.L_11:
        /*0034*/ 	.word	index@(_Z13calc_distancePdS_S_S_S_S_S_S_S_S_i)
        /*0038*/ 	.word	0x00000060
.L_12:


//--------------------- .nv.compat                --------------------------
	.section	.nv.compat,"",@"SHT_CUDA_COMPAT_INFO"
	.align	4
        /*0000*/ 	.byte	0x02, 0x09, 0x00, 0x00, 0x02, 0x02, 0x01, 0x00, 0x02, 0x05, 0x05, 0x00, 0x03, 0x07, 0x01, 0x01
        /*0010*/ 	.byte	0x02, 0x03, 0x00, 0x00, 0x02, 0x06, 0x01, 0x00, 0x04, 0x0b, 0x08, 0x00, 0x01, 0x00, 0x00, 0x00
        /*0020*/ 	.byte	0x00, 0x00, 0x00, 0x00


//--------------------- .nv.info._Z13calc_distancePdS_S_S_S_S_S_S_S_S_i --------------------------
	.section	.nv.info._Z13calc_distancePdS_S_S_S_S_S_S_S_S_i,"",@"SHT_CUDA_INFO"
	.sectionflags	@""
	.align	4


	//----- nvinfo : EIATTR_CUDA_API_VERSION
	.align		4
        /*0000*/ 	.byte	0x04, 0x37
        /*0002*/ 	.short	(.L_14 - .L_13)
.L_13:
        /*0004*/ 	.word	0x00000082


	//----- nvinfo : EIATTR_KPARAM_INFO
	.align		4
.L_14:
        /*0008*/ 	.byte	0x04, 0x17
        /*000a*/ 	.short	(.L_16 - .L_15)
.L_15:
        /*000c*/ 	.word	0x00000000
        /*0010*/ 	.short	0x000a
        /*0012*/ 	.short	0x0050
        /*0014*/ 	.byte	0x00, 0xf0, 0x11, 0x00


	//----- nvinfo : EIATTR_KPARAM_INFO
	.align		4
.L_16:
        /*0018*/ 	.byte	0x04, 0x17
        /*001a*/ 	.short	(.L_18 - .L_17)
.L_17:
        /*001c*/ 	.word	0x00000000
        /*0020*/ 	.short	0x0009
        /*0022*/ 	.short	0x0048
        /*0024*/ 	.byte	0x00, 0xf5, 0x21, 0x00


	//----- nvinfo : EIATTR_KPARAM_INFO
	.align		4
.L_18:
        /*0028*/ 	.byte	0x04, 0x17
        /*002a*/ 	.short	(.L_20 - .L_19)
.L_19:
        /*002c*/ 	.word	0x00000000
        /*0030*/ 	.short	0x0008
        /*0032*/ 	.short	0x0040
        /*0034*/ 	.byte	0x00, 0xf5, 0x21, 0x00


	//----- nvinfo : EIATTR_KPARAM_INFO
	.align		4
.L_20:
        /*0038*/ 	.byte	0x04, 0x17
        /*003a*/ 	.short	(.L_22 - .L_21)
.L_21:
        /*003c*/ 	.word	0x00000000
        /*0040*/ 	.short	0x0007
        /*0042*/ 	.short	0x0038
        /*0044*/ 	.byte	0x00, 0xf5, 0x21, 0x00


	//----- nvinfo : EIATTR_KPARAM_INFO
	.align		4
.L_22:
        /*0048*/ 	.byte	0x04, 0x17
        /*004a*/ 	.short	(.L_24 - .L_23)
.L_23:
        /*004c*/ 	.word	0x00000000
        /*0050*/ 	.short	0x0006
        /*0052*/ 	.short	0x0030
        /*0054*/ 	.byte	0x00, 0xf5, 0x21, 0x00


	//----- nvinfo : EIATTR_KPARAM_INFO
	.align		4
.L_24:
        /*0058*/ 	.byte	0x04, 0x17
        /*005a*/ 	.short	(.L_26 - .L_25)
.L_25:
        /*005c*/ 	.word	0x00000000
        /*0060*/ 	.short	0x0005
        /*0062*/ 	.short	0x0028
        /*0064*/ 	.byte	0x00, 0xf5, 0x21, 0x00


	//----- nvinfo : EIATTR_KPARAM_INFO
	.align		4
.L_26:
        /*0068*/ 	.byte	0x04, 0x17
        /*006a*/ 	.short	(.L_28 - .L_27)
.L_27:
        /*006c*/ 	.word	0x00000000
        /*0070*/ 	.short	0x0004
        /*0072*/ 	.short	0x0020
        /*0074*/ 	.byte	0x00, 0xf5, 0x21, 0x00


	//----- nvinfo : EIATTR_KPARAM_INFO
	.align		4
.L_28:
        /*0078*/ 	.byte	0x04, 0x17
        /*007a*/ 	.short	(.L_30 - .L_29)
.L_29:
        /*007c*/ 	.word	0x00000000
        /*0080*/ 	.short	0x0003
        /*0082*/ 	.short	0x0018
        /*0084*/ 	.byte	0x00, 0xf5, 0x21, 0x00


	//----- nvinfo : EIATTR_KPARAM_INFO
	.align		4
.L_30:
        /*0088*/ 	.byte	0x04, 0x17
        /*008a*/ 	.short	(.L_32 - .L_31)
.L_31:
        /*008c*/ 	.word	0x00000000
        /*0090*/ 	.short	0x0002
        /*0092*/ 	.short	0x0010
        /*0094*/ 	.byte	0x00, 0xf5, 0x21, 0x00


	//----- nvinfo : EIATTR_KPARAM_INFO
	.align		4
.L_32:
        /*0098*/ 	.byte	0x04, 0x17
        /*009a*/ 	.short	(.L_34 - .L_33)
.L_33:
        /*009c*/ 	.word	0x00000000
        /*00a0*/ 	.short	0x0001
        /*00a2*/ 	.short	0x0008
        /*00a4*/ 	.byte	0x00, 0xf5, 0x21, 0x00


	//----- nvinfo : EIATTR_KPARAM_INFO
	.align		4
.L_34:
        /*00a8*/ 	.byte	0x04, 0x17
        /*00aa*/ 	.short	(.L_36 - .L_35)
.L_35:
        /*00ac*/ 	.word	0x00000000
        /*00b0*/ 	.short	0x0000
        /*00b2*/ 	.short	0x0000
        /*00b4*/ 	.byte	0x00, 0xf5, 0x21, 0x00


	//----- nvinfo : EIATTR_SPARSE_MMA_MASK
	.align		4
.L_36:
        /*00b8*/ 	.byte	0x03, 0x50
        /*00ba*/ 	.short	0x0000


	//----- nvinfo : EIATTR_MAXREG_COUNT
	.align		4
        /*00bc*/ 	.byte	0x03, 0x1b
        /*00be*/ 	.short	0x00ff


	//----- nvinfo : EIATTR_EXTERNS
	.align		4
        /*00c0*/ 	.byte	0x04, 0x0f
        /*00c2*/ 	.short	(.L_38 - .L_37)


	//   ....[0]....
	.align		4
.L_37:
        /*00c4*/ 	.word	index@(vprintf)


	//----- nvinfo : EIATTR_MERCURY_ISA_VERSION
	.align		4
.L_38:
        /*00c8*/ 	.byte	0x03, 0x5f
        /*00ca*/ 	.short	0x0101


	//----- nvinfo : EIATTR_VRC_CTA_INIT_COUNT
	.align		4
        /*00cc*/ 	.byte	0x02, 0x4a
	.zero		1
	.zero		1


	//----- nvinfo : EIATTR_SYSCALL_OFFSETS
	.align		4
        /*00d0*/ 	.byte	0x04, 0x46
        /*00d2*/ 	.short	(.L_40 - .L_39)


	//   ....[0]....
.L_39:
        /*00d4*/ 	.word	0x00002380


	//----- nvinfo : EIATTR_EXIT_INSTR_OFFSETS
	.align		4
.L_40:
        /*00d8*/ 	.byte	0x04, 0x1c
        /*00da*/ 	.short	(.L_42 - .L_41)


	//   ....[0]....
.L_41:
        /*00dc*/ 	.word	0x00002390


	//----- nvinfo : EIATTR_CRS_STACK_SIZE
	.align		4
.L_42:
        /*00e0*/ 	.byte	0x04, 0x1e
        /*00e2*/ 	.short	(.L_44 - .L_43)
.L_43:
        /*00e4*/ 	.word	0x00000000


	//----- nvinfo : EIATTR_CBANK_PARAM_SIZE
	.align		4
.L_44:
        /*00e8*/ 	.byte	0x03, 0x19
        /*00ea*/ 	.short	0x0054


	//----- nvinfo : EIATTR_PARAM_CBANK
	.align		4
        /*00ec*/ 	.byte	0x04, 0x0a
        /*00ee*/ 	.short	(.L_46 - .L_45)
	.align		4
.L_45:
        /*00f0*/ 	.word	index@(.nv.constant0._Z13calc_distancePdS_S_S_S_S_S_S_S_S_i)
        /*00f4*/ 	.short	0x0380
        /*00f6*/ 	.short	0x0054


	//----- nvinfo : EIATTR_SW_WAR
	.align		4
.L_46:
        /*00f8*/ 	.byte	0x04, 0x36
        /*00fa*/ 	.short	(.L_48 - .L_47)
.L_47:
        /*00fc*/ 	.word	0x00000008
.L_48:


//--------------------- .nv.callgraph             --------------------------
	.section	.nv.callgraph,"",@"SHT_CUDA_CALLGRAPH"
	.align	4
	.sectionentsize	8
	.align		4
        /*0000*/ 	.word	0x00000000
	.align		4
        /*0004*/ 	.word	0xffffffff
	.align		4
        /*0008*/ 	.word	index@(_Z13calc_distancePdS_S_S_S_S_S_S_S_S_i)
	.align		4
        /*000c*/ 	.word	index@(vprintf)
	.align		4
        /*0010*/ 	.word	0x00000000
	.align		4
        /*0014*/ 	.word	0xfffffffe
	.align		4
        /*0018*/ 	.word	0x00000000
	.align		4
        /*001c*/ 	.word	0xfffffffd
	.align		4
        /*0020*/ 	.word	0x00000000
	.align		4
        /*0024*/ 	.word	0xfffffffc


//--------------------- .nv.constant4             --------------------------
	.section	.nv.constant4,"a",@progbits
	.align	8
	.align		8
.nv.constant4:
        /*0000*/ 	.dword	vprintf
	.align		8
        /*0008*/ 	.dword	$str
	.align		8
        /*0010*/ 	.dword	__cudart_i2opi_d
	.align		8
        /*0018*/ 	.dword	__cudart_sin_cos_coeffs


//--------------------- .text._Z13calc_distancePdS_S_S_S_S_S_S_S_S_i --------------------------
	.section	.text._Z13calc_distancePdS_S_S_S_S_S_S_S_S_i,"ax",@progbits
	.align	128
        .global         _Z13calc_distancePdS_S_S_S_S_S_S_S_S_i
        .type           _Z13calc_distancePdS_S_S_S_S_S_S_S_S_i,@function
        .size           _Z13calc_distancePdS_S_S_S_S_S_S_S_S_i,(.L_x_37 - _Z13calc_distancePdS_S_S_S_S_S_S_S_S_i)
        .other          _Z13calc_distancePdS_S_S_S_S_S_S_S_S_i,@"STO_CUDA_ENTRY STV_DEFAULT"
_Z13calc_distancePdS_S_S_S_S_S_S_S_S_i:
.text._Z13calc_distancePdS_S_S_S_S_S_S_S_S_i:
[----:B------:R-:W0:Y:S01]  /*0000*/  LDC R1, c[0x0][0x37c] ;  /* 0x0000df00ff017b82 */ /* 0x000e220000000800 */
[----:B------:R-:W1:Y:S01]  /*0010*/  S2R R8, SR_TID.X ;  /* 0x0000000000087919 */ /* 0x000e620000002100 */
[----:B------:R-:W2:Y:S06]  /*0020*/  LDCU UR7, c[0x0][0x2fc] ;  /* 0x00005f80ff0777ac */ /* 0x000eac0008000800 */
[----:B------:R-:W1:Y:S01]  /*0030*/  S2UR UR6, SR_CTAID.X ;  /* 0x00000000000679c3 */ /* 0x000e620000002500 */
[----:B0-----:R-:W-:Y:S01]  /*0040*/  VIADD R1, R1, 0xffffffa0 ;  /* 0xffffffa001017836 */ /* 0x001fe20000000000 */
[----:B------:R-:W0:Y:S01]  /*0050*/  S2R R9, SR_TID.Y ;  /* 0x0000000000097919 */ /* 0x000e220000002200 */
[----:B------:R-:W3:Y:S05]  /*0060*/  LDCU.64 UR4, c[0x0][0x358] ;  /* 0x00006b00ff0477ac */ /* 0x000eea0008000a00 */
[----:B------:R-:W1:Y:S08]  /*0070*/  LDC R7, c[0x0][0x360] ;  /* 0x0000d800ff077b82 */ /* 0x000e700000000800 */
[----:B------:R-:W4:Y:S08]  /*0080*/  LDC.64 R2, c[0x0][0x380] ;  /* 0x0000e000ff027b82 */ /* 0x000f300000000a00 */
[----:B------:R-:W0:Y:S08]  /*0090*/  S2UR UR8, SR_CTAID.Y ;  /* 0x00000000000879c3 */ /* 0x000e300000002600 */
[----:B------:R-:W0:Y:S01]  /*00a0*/  LDC R0, c[0x0][0x364] ;  /* 0x0000d900ff007b82 */ /* 0x000e220000000800 */
[----:B-1----:R-:W-:-:S07]  /*00b0*/  IMAD R10, R7, UR6, R8 ;  /* 0x00000006070a7c24 */ /* 0x002fce000f8e0208 */
[----:B------:R-:W1:Y:S01]  /*00c0*/  LDC.64 R4, c[0x0][0x388] ;  /* 0x0000e200ff047b82 */ /* 0x000e620000000a00 */
[----:B----4-:R-:W-:-:S06]  /*00d0*/  IMAD.WIDE.U32 R2, R10, 0x8, R2 ;  /* 0x000000080a027825 */ /* 0x010fcc00078e0002 */
[----:B---3--:R-:W3:Y:S01]  /*00e0*/  LDG.E.64 R2, desc[UR4][R2.64] ;  /* 0x0000000402027981 */ /* 0x008ee2000c1e1b00 */
[----:B------:R-:W4:Y:S08]  /*00f0*/  LDC.64 R16, c[0x0][0x3a0] ;  /* 0x0000e800ff107b82 */ /* 0x000f300000000a00 */
[----:B------:R-:W5:Y:S01]  /*0100*/  LDC.64 R12, c[0x0][0x398] ;  /* 0x0000e600ff0c7b82 */ /* 0x000f620000000a00 */
[----:B0-----:R-:W-:-:S02]  /*0110*/  IMAD R11, R0, UR8, R9 ;  /* 0x00000008000b7c24 */ /* 0x001fc4000f8e0209 */
[----:B-1----:R-:W-:-:S06]  /*0120*/  IMAD.WIDE.U32 R4, R10, 0x8, R4 ;  /* 0x000000080a047825 */ /* 0x002fcc00078e0004 */
[----:B------:R-:W3:Y:S01]  /*0130*/  LDG.E.64 R4, desc[UR4][R4.64] ;  /* 0x0000000404047981 */ /* 0x000ee2000c1e1b00 */
[----:B----4-:R-:W-:-:S06]  /*0140*/  IMAD.WIDE.U32 R16, R11, 0x8, R16 ;  /* 0x000000080b107825 */ /* 0x010fcc00078e0010 */
[----:B------:R-:W4:Y:S01]  /*0150*/  LDG.E.64 R16, desc[UR4][R16.64] ;  /* 0x0000000410107981 */ /* 0x000f22000c1e1b00 */
[----:B-----5:R-:W-:-:S06]  /*0160*/  IMAD.WIDE.U32 R12, R11, 0x8, R12 ;  /* 0x000000080b0c7825 */ /* 0x020fcc00078e000c */
[----:B------:R-:W5:Y:S01]  /*0170*/  LDG.E.64 R12, desc[UR4][R12.64] ;  /* 0x000000040c0c7981 */ /* 0x000f62000c1e1b00 */
[----:B------:R-:W-:Y:S01]  /*0180*/  UMOV UR8, 0xa2529d39 ;  /* 0xa2529d3900087882 */ /* 0x000fe20000000000 */
[----:B------:R-:W-:Y:S01]  /*0190*/  UMOV UR9, 0x3f91df46 ;  /* 0x3f91df4600097882 */ /* 0x000fe20000000000 */
[----:B------:R-:W0:Y:S01]  /*01a0*/  LDCU UR6, c[0x0][0x2f8] ;  /* 0x00005f00ff0677ac */ /* 0x000e220008000800 */
[----:B------:R-:W-:Y:S01]  /*01b0*/  BSSY.RECONVERGENT B0, `(.L_x_0) ;  /* 0x0000022000007945 */ /* 0x000fe20003800200 */
[----:B0-----:R-:W-:-:S05]  /*01c0*/  IADD3 R6, P1, PT, R1, UR6, RZ ;  /* 0x0000000601067c10 */ /* 0x001fca000ff3e0ff */
[----:B--2---:R-:W-:Y:S01]  /*01d0*/  IMAD.X R7, RZ, RZ, UR7, P1 ;  /* 0x00000007ff077e24 */ /* 0x004fe200088e06ff */
[----:B---3--:R-:W-:-:S08]  /*01e0*/  DMUL R26, R2, UR8 ;  /* 0x00000008021a7c28 */ /* 0x008fd00008000000 */
[----:B------:R-:W-:-:S14]  /*01f0*/  DSETP.NEU.AND P0, PT, |R26|, +INF , PT ;  /* 0x7ff000001a00742a */ /* 0x000fdc0003f0d200 */
[----:B------:R-:W-:Y:S02]  /*0200*/  @!P0 DMUL R2, RZ, R26 ;  /* 0x0000001aff028228 */ /* 0x000fe40000000000 */
[----:B----4-:R-:W-:Y:S01]  /*0210*/  DADD R14, R4, -R16 ;  /* 0x00000000040e7229 */ /* 0x010fe20000000810 */
[----:B------:R-:W-:Y:S01]  /*0220*/  @!P0 IMAD.MOV.U32 R0, RZ, RZ, RZ ;  /* 0x000000ffff008224 */ /* 0x000fe200078e00ff */
[----:B-----5:R-:W-:-:S06]  /*0230*/  DMUL R20, R12, UR8 ;  /* 0x000000080c147c28 */ /* 0x020fcc0008000000 */
[----:B------:R-:W-:Y:S01]  /*0240*/  DMUL R14, R14, UR8 ;  /* 0x000000080e0e7c28 */ /* 0x000fe20008000000 */
[----:B------:R-:W-:Y:S10]  /*0250*/  @!P0 BRA `(.L_x_1) ;  /* 0x00000000005c8947 */ /* 0x000ff40003800000 */
[----:B------:R-:W-:Y:S01]  /*0260*/  UMOV UR6, 0x6dc9c883 ;  /* 0x6dc9c88300067882 */ /* 0x000fe20000000000 */
[----:B------:R-:W-:Y:S01]  /*0270*/  UMOV UR7, 0x3fe45f30 ;  /* 0x3fe45f3000077882 */ /* 0x000fe20000000000 */
[C---:B------:R-:W-:Y:S02]  /*0280*/  DSETP.GE.AND P0, PT, |R26|.reuse, 2.14748364800000000000e+09, PT ;  /* 0x41e000001a00742a */ /* 0x040fe40003f06200 */
[----:B------:R-:W-:Y:S01]  /*0290*/  DMUL R4, R26, UR6 ;  /* 0x000000061a047c28 */ /* 0x000fe20008000000 */
[----:B------:R-:W-:Y:S01]  /*02a0*/  UMOV UR6, 0x54442d18 ;  /* 0x54442d1800067882 */ /* 0x000fe20000000000 */
[----:B------:R-:W-:-:S04]  /*02b0*/  UMOV UR7, 0x3ff921fb ;  /* 0x3ff921fb00077882 */ /* 0x000fc80000000000 */
[----:B------:R-:W0:Y:S08]  /*02c0*/  F2I.F64 R0, R4 ;  /* 0x0000000400007311 */ /* 0x000e300000301100 */
[----:B0-----:R-:W0:Y:S02]  /*02d0*/  I2F.F64 R2, R0 ;  /* 0x0000000000027312 */ /* 0x001e240000201c00 */
[----:B0-----:R-:W-:Y:S01]  /*02e0*/  DFMA R12, R2, -UR6, R26 ;  /* 0x80000006020c7c2b */ /* 0x001fe2000800001a */
[----:B------:R-:W-:Y:S01]  /*02f0*/  UMOV UR6, 0x33145c00 ;  /* 0x33145c0000067882 */ /* 0x000fe20000000000 */
[----:B------:R-:W-:-:S06]  /*0300*/  UMOV UR7, 0x3c91a626 ;  /* 0x3c91a62600077882 */ /* 0x000fcc0000000000 */
[----:B------:R-:W-:Y:S01]  /*0310*/  DFMA R12, R2, -UR6, R12 ;  /* 0x80000006020c7c2b */ /* 0x000fe2000800000c */
[----:B------:R-:W-:Y:S01]  /*0320*/  UMOV UR6, 0x252049c0 ;  /* 0x252049c000067882 */ /* 0x000fe20000000000 */
[----:B------:R-:W-:-:S06]  /*0330*/  UMOV UR7, 0x397b839a ;  /* 0x397b839a00077882 */ /* 0x000fcc0000000000 */
[----:B------:R-:W-:Y:S01]  /*0340*/  DFMA R2, R2, -UR6, R12 ;  /* 0x8000000602027c2b */ /* 0x000fe2000800000c */
[----:B------:R-:W-:Y:S10]  /*0350*/  @!P0 BRA `(.L_x_1) ;  /* 0x00000000001c8947 */ /* 0x000ff40003800000 */
[----:B------:R-:W-:Y:S01]  /*0360*/  IMAD.MOV.U32 R24, RZ, RZ, R26 ;  /* 0x000000ffff187224 */ /* 0x000fe200078e001a */
[----:B------:R-:W-:Y:S01]  /*0370*/  MOV R0, 0x3a0 ;  /* 0x000003a000007802 */ /* 0x000fe20000000f00 */
[----:B------:R-:W-:-:S07]  /*0380*/  IMAD.MOV.U32 R3, RZ, RZ, R27 ;  /* 0x000000ffff037224 */ /* 0x000fce00078e001b */
[----:B------:R-:W-:Y:S05]  /*0390*/  CALL.REL.NOINC `($_Z13calc_distancePdS_S_S_S_S_S_S_S_S_i$__internal_trig_reduction_slowpathd) ;  /* 0x0000002000bc7944 */ /* 0x000fea0003c00000 */
[----:B------:R-:W-:Y:S02]  /*03a0*/  IMAD.MOV.U32 R0, RZ, RZ, R4 ;  /* 0x000000ffff007224 */ /* 0x000fe400078e0004 */
[----:B------:R-:W-:Y:S02]  /*03b0*/  IMAD.MOV.U32 R2, RZ, RZ, R24 ;  /* 0x000000ffff027224 */ /* 0x000fe400078e0018 */
[----:B------:R-:W-:-:S07]  /*03c0*/  IMAD.MOV.U32 R3, RZ, RZ, R25 ;  /* 0x000000ffff037224 */ /* 0x000fce00078e0019 */
.L_x_1:
[----:B------:R-:W-:Y:S05]  /*03d0*/  BSYNC.RECONVERGENT B0 ;  /* 0x0000000000007941 */ /* 0x000fea0003800200 */
.L_x_0:
[----:B------:R-:W0:Y:S01]  /*03e0*/  LDCU.64 UR6, c[0x4][0x18] ;  /* 0x01000300ff0677ac */ /* 0x000e220008000a00 */
[----:B------:R-:W-:-:S05]  /*03f0*/  IMAD.SHL.U32 R4, R0, 0x40, RZ ;  /* 0x0000004000047824 */ /* 0x000fca00078e00ff */
[----:B------:R-:W-:-:S04]  /*0400*/  LOP3.LUT R4, R4, 0x40, RZ, 0xc0, !PT ;  /* 0x0000004004047812 */ /* 0x000fc800078ec0ff */
[----:B0-----:R-:W-:-:S05]  /*0410*/  IADD3 R12, P0, PT, R4, UR6, RZ ;  /* 0x00000006040c7c10 */ /* 0x001fca000ff1e0ff */
[----:B------:R-:W-:-:S05]  /*0420*/  IMAD.X R13, RZ, RZ, UR7, P0 ;  /* 0x00000007ff0d7e24 */ /* 0x000fca00080e06ff */
[----:B------:R-:W2:Y:S04]  /*0430*/  LDG.E.128.CONSTANT R16, desc[UR4][R12.64] ;  /* 0x000000040c107981 */ /* 0x000ea8000c1e9d00 */
[----:B------:R-:W3:Y:S04]  /*0440*/  LDG.E.128.CONSTANT R28, desc[UR4][R12.64+0x10] ;  /* 0x000010040c1c7981 */ /* 0x000ee8000c1e9d00 */
[----:B------:R-:W4:Y:S01]  /*0450*/  LDG.E.128.CONSTANT R32, desc[UR4][R12.64+0x20] ;  /* 0x000020040c207981 */ /* 0x000f22000c1e9d00 */
[----:B------:R-:W-:Y:S01]  /*0460*/  LOP3.LUT R4, R0, 0x1, RZ, 0xc0, !PT ;  /* 0x0000000100047812 */ /* 0x000fe200078ec0ff */
[----:B------:R-:W-:Y:S01]  /*0470*/  IMAD.MOV.U32 R22, RZ, RZ, 0x20fd8164 ;  /* 0x20fd8164ff167424 */ /* 0x000fe200078e00ff */
[----:B------:R-:W-:Y:S01]  /*0480*/  DSETP.NEU.AND P1, PT, |R20|, +INF , PT ;  /* 0x7ff000001400742a */ /* 0x000fe20003f2d200 */
[----:B------:R-:W-:Y:S01]  /*0490*/  IMAD.MOV.U32 R23, RZ, RZ, 0x3da8ff83 ;  /* 0x3da8ff83ff177424 */ /* 0x000fe200078e00ff */
[----:B------:R-:W-:Y:S01]  /*04a0*/  ISETP.NE.U32.AND P0, PT, R4, 0x1, PT ;  /* 0x000000010400780c */ /* 0x000fe20003f05070 */
[----:B------:R-:W-:Y:S01]  /*04b0*/  DMUL R4, R2, R2 ;  /* 0x0000000202047228 */ /* 0x000fe20000000000 */
[----:B------:R-:W-:Y:S02]  /*04c0*/  BSSY.RECONVERGENT B0, `(.L_x_2) ;  /* 0x000002b000007945 */ /* 0x000fe40003800200 */
[----:B------:R-:W-:-:S02]  /*04d0*/  FSEL R22, R22, -8.06006814911005101289e+34, !P0 ;  /* 0xf9785eba16167808 */ /* 0x000fc40004000000 */
[----:B------:R-:W-:-:S06]  /*04e0*/  FSEL R23, -R23, 0.11223486810922622681, !P0 ;  /* 0x3de5db6517177808 */ /* 0x000fcc0004000100 */
[----:B--2---:R-:W-:-:S08]  /*04f0*/  DFMA R16, R4, R22, R16 ;  /* 0x000000160410722b */ /* 0x004fd00000000010 */
[----:B------:R-:W-:-:S08]  /*0500*/  DFMA R16, R4, R16, R18 ;  /* 0x000000100410722b */ /* 0x000fd00000000012 */
[----:B---3--:R-:W-:-:S08]  /*0510*/  DFMA R16, R4, R16, R28 ;  /* 0x000000100410722b */ /* 0x008fd0000000001c */
[----:B------:R-:W-:-:S08]  /*0520*/  DFMA R16, R4, R16, R30 ;  /* 0x000000100410722b */ /* 0x000fd0000000001e */
[----:B----4-:R-:W-:-:S08]  /*0530*/  DFMA R16, R4, R16, R32 ;  /* 0x000000100410722b */ /* 0x010fd00000000020 */
[----:B------:R-:W-:-:S08]  /*0540*/  DFMA R16, R4, R16, R34 ;  /* 0x000000100410722b */ /* 0x000fd00000000022 */
[----:B------:R-:W-:Y:S02]  /*0550*/  DFMA R2, R16, R2, R2 ;  /* 0x000000021002722b */ /* 0x000fe40000000002 */
[----:B------:R-:W-:-:S10]  /*0560*/  DFMA R4, R4, R16, 1 ;  /* 0x3ff000000404742b */ /* 0x000fd40000000010 */
[----:B------:R-:W-:Y:S02]  /*0570*/  FSEL R12, R4, R2, !P0 ;  /* 0x00000002040c7208 */ /* 0x000fe40004000000 */
[----:B------:R-:W-:Y:S01]  /*0580*/  FSEL R13, R5, R3, !P0 ;  /* 0x00000003050d7208 */ /* 0x000fe20004000000 */
[----:B------:R-:W-:Y:S01]  /*0590*/  @!P1 DMUL R2, RZ, R20 ;  /* 0x00000014ff029228 */ /* 0x000fe20000000000 */
[----:B------:R-:W-:Y:S01]  /*05a0*/  LOP3.LUT P0, RZ, R0, 0x2, RZ, 0xc0, !PT ;  /* 0x0000000200ff7812 */ /* 0x000fe2000780c0ff */
[----:B------:R-:W-:-:S03]  /*05b0*/  @!P1 IMAD.MOV.U32 R0, RZ, RZ, RZ ;  /* 0x000000ffff009224 */ /* 0x000fc600078e00ff */
[----:B------:R-:W-:-:S10]  /*05c0*/  DADD R4, RZ, -R12 ;  /* 0x00000000ff047229 */ /* 0x000fd4000000080c */
[----:B------:R-:W-:Y:S02]  /*05d0*/  FSEL R22, R12, R4, !P0 ;  /* 0x000000040c167208 */ /* 0x000fe40004000000 */
[----:B------:R-:W-:Y:S01]  /*05e0*/  FSEL R23, R13, R5, !P0 ;  /* 0x000000050d177208 */ /* 0x000fe20004000000 */
[----:B------:R-:W-:Y:S06]  /*05f0*/  @!P1 BRA `(.L_x_3) ;  /* 0x00000000005c9947 */ /* 0x000fec0003800000 */
        /* <DEDUP_REMOVED lines=23> */
.L_x_3:
[----:B------:R-:W-:Y:S05]  /*0770*/  BSYNC.RECONVERGENT B0 ;  /* 0x0000000000007941 */ /* 0x000fea0003800200 */
.L_x_2:
        /* <DEDUP_REMOVED lines=11> */
[----:B------:R-:W-:Y:S01]  /*0830*/  BSSY.RECONVERGENT B0, `(.L_x_4) ;  /* 0x0000032000007945 */ /* 0x000fe20003800200 */
[----:B------:R-:W-:Y:S01]  /*0840*/  ISETP.NE.U32.AND P0, PT, R4, 0x1, PT ;  /* 0x000000010400780c */ /* 0x000fe20003f05070 */
[----:B------:R-:W-:-:S03]  /*0850*/  IMAD.MOV.U32 R4, RZ, RZ, 0x3da8ff83 ;  /* 0x3da8ff83ff047424 */ /* 0x000fc600078e00ff */
[----:B------:R-:W-:Y:S02]  /*0860*/  FSEL R24, R24, -8.06006814911005101289e+34, !P0 ;  /* 0xf9785eba18187808 */ /* 0x000fe40004000000 */
[----:B------:R-:W-:Y:S01]  /*0870*/  FSEL R25, -R4, 0.11223486810922622681, !P0 ;  /* 0x3de5db6504197808 */ /* 0x000fe20004000100 */
[----:B------:R-:W-:-:S08]  /*0880*/  DMUL R4, R2, R2 ;  /* 0x0000000202047228 */ /* 0x000fd00000000000 */
        /* <DEDUP_REMOVED lines=9> */
[----:B------:R-:W-:Y:S02]  /*0920*/  FSEL R5, R5, R3, !P0 ;  /* 0x0000000305057208 */ /* 0x000fe40004000000 */
[----:B------:R-:W-:Y:S01]  /*0930*/  LOP3.LUT P0, RZ, R0, 0x2, RZ, 0xc0, !PT ;  /* 0x0000000200ff7812 */ /* 0x000fe2000780c0ff */
[----:B------:R-:W-:-:S03]  /*0940*/  @!P1 IMAD.MOV.U32 R0, RZ, RZ, 0x1 ;  /* 0x00000001ff009424 */ /* 0x000fc600078e00ff */
[----:B------:R-:W-:-:S10]  /*0950*/  DADD R2, RZ, -R4 ;  /* 0x00000000ff027229 */ /* 0x000fd40000000804 */
[----:B------:R-:W-:Y:S02]  /*0960*/  FSEL R4, R4, R2, !P0 ;  /* 0x0000000204047208 */ /* 0x000fe40004000000 */
[----:B------:R-:W-:Y:S01]  /*0970*/  FSEL R5, R5, R3, !P0 ;  /* 0x0000000305057208 */ /* 0x000fe20004000000 */
[----:B------:R-:W-:-:S05]  /*0980*/  @!P1 DMUL R2, RZ, R14 ;  /* 0x0000000eff029228 */ /* 0x000fca0000000000 */
[----:B------:R-:W-:Y:S01]  /*0990*/  DADD R22, R22, -R4 ;  /* 0x0000000016167229 */ /* 0x000fe20000000804 */
[----:B------:R-:W-:Y:S10]  /*09a0*/  @!P1 BRA `(.L_x_5) ;  /* 0x0000000000689947 */ /* 0x000ff40003800000 */
[----:B------:R-:W-:Y:S01]  /*09b0*/  UMOV UR6, 0x6dc9c883 ;  /* 0x6dc9c88300067882 */ /* 0x000fe20000000000 */
[----:B------:R-:W-:Y:S01]  /*09c0*/  UMOV UR7, 0x3fe45f30 ;  /* 0x3fe45f3000077882 */ /* 0x000fe20000000000 */
[C---:B------:R-:W-:Y:S01]  /*09d0*/  DSETP.GE.AND P0, PT, |R14|.reuse, 2.14748364800000000000e+09, PT ;  /* 0x41e000000e00742a */ /* 0x040fe20003f06200 */
[----:B------:R-:W-:Y:S01]  /*09e0*/  BSSY.RECONVERGENT B1, `(.L_x_6) ;  /* 0x0000015000017945 */ /* 0x000fe20003800200 */
        /* <DEDUP_REMOVED lines=20> */
.L_x_7:
[----:B------:R-:W-:Y:S05]  /*0b30*/  BSYNC.RECONVERGENT B1 ;  /* 0x0000000000017941 */ /* 0x000fea0003800200 */
.L_x_6:
[----:B------:R-:W-:-:S07]  /*0b40*/  VIADD R0, R0, 0x1 ;  /* 0x0000000100007836 */ /* 0x000fce0000000000 */
.L_x_5:
[----:B------:R-:W-:Y:S05]  /*0b50*/  BSYNC.RECONVERGENT B0 ;  /* 0x0000000000007941 */ /* 0x000fea0003800200 */
.L_x_4:
        /* <DEDUP_REMOVED lines=29> */
[----:B------:R-:W-:-:S03]  /*0d30*/  @!P1 IMAD.MOV.U32 R0, RZ, RZ, 0x1 ;  /* 0x00000001ff009424 */ /* 0x000fc600078e00ff */
[----:B------:R-:W-:-:S10]  /*0d40*/  DADD R4, RZ, -R12 ;  /* 0x00000000ff047229 */ /* 0x000fd4000000080c */
[----:B------:R-:W-:Y:S02]  /*0d50*/  FSEL R28, R12, R4, !P0 ;  /* 0x000000040c1c7208 */ /* 0x000fe40004000000 */
[----:B------:R-:W-:Y:S01]  /*0d60*/  FSEL R29, R13, R5, !P0 ;  /* 0x000000050d1d7208 */ /* 0x000fe20004000000 */
[----:B------:R-:W-:Y:S06]  /*0d70*/  @!P1 BRA `(.L_x_9) ;  /* 0x0000000000689947 */ /* 0x000fec0003800000 */
        /* <DEDUP_REMOVED lines=24> */
.L_x_11:
[----:B------:R-:W-:Y:S05]  /*0f00*/  BSYNC.RECONVERGENT B1 ;  /* 0x0000000000017941 */ /* 0x000fea0003800200 */
.L_x_10:
[----:B------:R-:W-:-:S07]  /*0f10*/  VIADD R0, R0, 0x1 ;  /* 0x0000000100007836 */ /* 0x000fce0000000000 */
.L_x_9:
[----:B------:R-:W-:Y:S05]  /*0f20*/  BSYNC.RECONVERGENT B0 ;  /* 0x0000000000007941 */ /* 0x000fea0003800200 */
.L_x_8:
        /* <DEDUP_REMOVED lines=58> */
.L_x_15:
[----:B------:R-:W-:Y:S05]  /*12d0*/  BSYNC.RECONVERGENT B1 ;  /* 0x0000000000017941 */ /* 0x000fea0003800200 */
.L_x_14:
[----:B------:R-:W-:-:S07]  /*12e0*/  VIADD R0, R0, 0x1 ;  /* 0x0000000100007836 */ /* 0x000fce0000000000 */
.L_x_13:
[----:B------:R-:W-:Y:S05]  /*12f0*/  BSYNC.RECONVERGENT B0 ;  /* 0x0000000000007941 */ /* 0x000fea0003800200 */
.L_x_12:
        /* <DEDUP_REMOVED lines=28> */
[----:B------:R-:W-:-:S03]  /*14c0*/  @!P1 IMAD.MOV.U32 R0, RZ, RZ, RZ ;  /* 0x000000ffff009224 */ /* 0x000fc600078e00ff */
[----:B------:R-:W-:-:S10]  /*14d0*/  DADD R2, RZ, -R4 ;  /* 0x00000000ff027229 */ /* 0x000fd40000000804 */
[----:B------:R-:W-:Y:S02]  /*14e0*/  FSEL R4, R4, R2, !P0 ;  /* 0x0000000204047208 */ /* 0x000fe40004000000 */
[----:B------:R-:W-:Y:S01]  /*14f0*/  FSEL R5, R5, R3, !P0 ;  /* 0x0000000305057208 */ /* 0x000fe20004000000 */
[----:B------:R-:W-:-:S05]  /*1500*/  @!P1 DMUL R2, RZ, R14 ;  /* 0x0000000eff029228 */ /* 0x000fca0000000000 */
[----:B------:R-:W-:Y:S01]  /*1510*/  DFMA R28, R26, R28, -R4 ;  /* 0x0000001c1a1c722b */ /* 0x000fe20000000804 */
        /* <DEDUP_REMOVED lines=24> */
.L_x_17:
[----:B------:R-:W-:Y:S05]  /*16a0*/  BSYNC.RECONVERGENT B0 ;  /* 0x0000000000007941 */ /* 0x000fea0003800200 */
.L_x_16:
        /* <DEDUP_REMOVED lines=10> */
[----:B------:R-:W-:Y:S01]  /*1750*/  BSSY.RECONVERGENT B0, `(.L_x_18) ;  /* 0x000002a000007945 */ /* 0x000fe20003800200 */
[----:B------:R-:W-:Y:S01]  /*1760*/  IMAD.MOV.U32 R25, RZ, RZ, 0x3da8ff83 ;  /* 0x3da8ff83ff197424 */ /* 0x000fe200078e00ff */
[----:B------:R-:W-:Y:S01]  /*1770*/  ISETP.NE.U32.AND P0, PT, R4, 0x1, PT ;  /* 0x000000010400780c */ /* 0x000fe20003f05070 */
[----:B------:R-:W-:-:S03]  /*1780*/  DMUL R4, R2, R2 ;  /* 0x0000000202047228 */ /* 0x000fc60000000000 */
[----:B------:R-:W-:Y:S02]  /*1790*/  FSEL R24, R24, -8.06006814911005101289e+34, !P0 ;  /* 0xf9785eba18187808 */ /* 0x000fe40004000000 */
        /* <DEDUP_REMOVED lines=8> */
[----:B------:R-:W-:Y:S01]  /*1820*/  DFMA R4, R4, R12, 1 ;  /* 0x3ff000000404742b */ /* 0x000fe2000000000c */
[----:B------:R-:W-:Y:S02]  /*1830*/  IMAD.MOV.U32 R12, RZ, RZ, 0x0 ;  /* 0x00000000ff0c7424 */ /* 0x000fe400078e00ff */
[----:B------:R-:W-:-:S07]  /*1840*/  IMAD.MOV.U32 R13, RZ, RZ, 0x3fd80000 ;  /* 0x3fd80000ff0d7424 */ /* 0x000fce00078e00ff */
[----:B------:R-:W-:Y:S02]  /*1850*/  FSEL R4, R4, R2, !P0 ;  /* 0x0000000204047208 */ /* 0x000fe40004000000 */
[----:B------:R-:W-:Y:S02]  /*1860*/  FSEL R5, R5, R3, !P0 ;  /* 0x0000000305057208 */ /* 0x000fe40004000000 */
[----:B------:R-:W-:-:S04]  /*1870*/  LOP3.LUT P0, RZ, R0, 0x2, RZ, 0xc0, !PT ;  /* 0x0000000200ff7812 */ /* 0x000fc8000780c0ff */
[----:B------:R-:W-:-:S10]  /*1880*/  DADD R2, RZ, -R4 ;  /* 0x00000000ff027229 */ /* 0x000fd40000000804 */
[----:B------:R-:W-:Y:S02]  /*1890*/  FSEL R2, R4, R2, !P0 ;  /* 0x0000000204027208 */ /* 0x000fe40004000000 */
[----:B------:R-:W-:-:S06]  /*18a0*/  FSEL R3, R5, R3, !P0 ;  /* 0x0000000305037208 */ /* 0x000fcc0004000000 */
[----:B------:R-:W-:-:S08]  /*18b0*/  DMUL R26, R26, R2 ;  /* 0x000000021a1a7228 */ /* 0x000fd00000000000 */
[----:B------:R-:W-:-:S08]  /*18c0*/  DMUL R26, R26, R26 ;  /* 0x0000001a1a1a7228 */ /* 0x000fd00000000000 */
[----:B------:R-:W-:-:S08]  /*18d0*/  DFMA R26, R28, R28, R26 ;  /* 0x0000001c1c1a722b */ /* 0x000fd0000000001a */
[----:B------:R-:W-:-:S06]  /*18e0*/  DFMA R26, R22, R22, R26 ;  /* 0x00000016161a722b */ /* 0x000fcc000000001a */
[----:B------:R-:W0:Y:S04]  /*18f0*/  MUFU.RSQ64H R3, R27 ;  /* 0x0000001b00037308 */ /* 0x000e280000001c00 */
[----:B------:R-:W-:-:S05]  /*1900*/  VIADD R2, R27, 0xfcb00000 ;  /* 0xfcb000001b027836 */ /* 0x000fca0000000000 */
[----:B------:R-:W-:Y:S01]  /*1910*/  ISETP.GE.U32.AND P0, PT, R2, 0x7ca00000, PT ;  /* 0x7ca000000200780c */ /* 0x000fe20003f06070 */
[----:B0-----:R-:W-:-:S08]  /*1920*/  DMUL R4, R2, R2 ;  /* 0x0000000202047228 */ /* 0x001fd00000000000 */
[----:B------:R-:W-:-:S08]  /*1930*/  DFMA R4, R26, -R4, 1 ;  /* 0x3ff000001a04742b */ /* 0x000fd00000000804 */
[----:B------:R-:W-:Y:S02]  /*1940*/  DFMA R12, R4, R12, 0.5 ;  /* 0x3fe00000040c742b */ /* 0x000fe4000000000c */
[----:B------:R-:W-:-:S08]  /*1950*/  DMUL R4, R2, R4 ;  /* 0x0000000402047228 */ /* 0x000fd00000000000 */
[----:B------:R-:W-:-:S08]  /*1960*/  DFMA R14, R12, R4, R2 ;  /* 0x000000040c0e722b */ /* 0x000fd00000000002 */
[----:B------:R-:W-:Y:S02]  /*1970*/  DMUL R16, R26, R14 ;  /* 0x0000000e1a107228 */ /* 0x000fe40000000000 */
[----:B------:R-:W-:Y:S02]  /*1980*/  VIADD R13, R15, 0xfff00000 ;  /* 0xfff000000f0d7836 */ /* 0x000fe40000000000 */
[----:B------:R-:W-:-:S04]  /*1990*/  IMAD.MOV.U32 R12, RZ, RZ, R14 ;  /* 0x000000ffff0c7224 */ /* 0x000fc800078e000e */
[----:B------:R-:W-:-:S08]  /*19a0*/  DFMA R18, R16, -R16, R26 ;  /* 0x800000101012722b */ /* 0x000fd0000000001a */
[----:B------:R-:W-:Y:S01]  /*19b0*/  DFMA R4, R18, R12, R16 ;  /* 0x0000000c1204722b */ /* 0x000fe20000000010 */
[----:B------:R-:W-:Y:S10]  /*19c0*/  @!P0 BRA `(.L_x_19) ;  /* 0x0000000000088947 */ /* 0x000ff40003800000 */
[----:B------:R-:W-:-:S07]  /*19d0*/  MOV R0, 0x19f0 ;  /* 0x000019f000007802 */ /* 0x000fce0000000f00 */
[----:B------:R-:W-:Y:S05]  /*19e0*/  CALL.REL.NOINC `($__internal_0_$__cuda_sm20_dsqrt_rn_f64_mediumpath_v1) ;  /* 0x00000008006c7944 */ /* 0x000fea0003c00000 */
.L_x_19:
[----:B------:R-:W-:Y:S05]  /*19f0*/  BSYNC.RECONVERGENT B0 ;  /* 0x0000000000007941 */ /* 0x000fea0003800200 */
.L_x_18:
[----:B------:R-:W-:Y:S01]  /*1a00*/  DMUL R2, R4, 0.5 ;  /* 0x3fe0000004027828 */ /* 0x000fe20000000000 */
[----:B------:R-:W-:Y:S09]  /*1a10*/  BSSY.RECONVERGENT B0, `(.L_x_20) ;  /* 0x0000073000007945 */ /* 0x000ff20003800200 */
[----:B------:R-:W-:-:S13]  /*1a20*/  FSETP.GEU.AND P0, PT, |R3|, 1.7687499523162841797, PT ;  /* 0x3fe266660300780b */ /* 0x000fda0003f0e200 */
[----:B------:R-:W-:Y:S05]  /*1a30*/  @P0 BRA `(.L_x_21) ;  /* 0x0000000000a80947 */ /* 0x000fea0003800000 */
[----:B------:R-:W-:Y:S01]  /*1a40*/  DMUL R4, R2, R2 ;  /* 0x0000000202047228 */ /* 0x000fe20000000000 */
[----:B------:R-:W-:Y:S01]  /*1a50*/  IMAD.MOV.U32 R12, RZ, RZ, 0x180754af ;  /* 0x180754afff0c7424 */ /* 0x000fe200078e00ff */
[----:B------:R-:W-:Y:S01]  /*1a60*/  UMOV UR6, 0xdc1895e9 ;  /* 0xdc1895e900067882 */ /* 0x000fe20000000000 */
[----:B------:R-:W-:Y:S01]  /*1a70*/  IMAD.MOV.U32 R13, RZ, RZ, 0x3fb3823b ;  /* 0x3fb3823bff0d7424 */ /* 0x000fe200078e00ff */
[----:B------:R-:W-:-:S05]  /*1a80*/  UMOV UR7, 0x3fb0066b ;  /* 0x3fb0066b00077882 */ /* 0x000fca0000000000 */
[----:B------:R-:W-:Y:S01]  /*1a90*/  DFMA R12, R4, UR6, -R12 ;  /* 0x00000006040c7c2b */ /* 0x000fe2000800080c */
[----:B------:R-:W-:Y:S01]  /*1aa0*/  UMOV UR6, 0xcc2f79ae ;  /* 0xcc2f79ae00067882 */ /* 0x000fe20000000000 */
[----:B------:R-:W-:-:S06]  /*1ab0*/  UMOV UR7, 0x3fb11e52 ;  /* 0x3fb11e5200077882 */ /* 0x000fcc0000000000 */
[----:B------:R-:W-:Y:S01]  /*1ac0*/  DFMA R12, R4, R12, UR6 ;  /* 0x00000006040c7e2b */ /* 0x000fe2000800000c */
[----:B------:R-:W-:Y:S01]  /*1ad0*/  UMOV UR6, 0x3526861b ;  /* 0x3526861b00067882 */ /* 0x000fe20000000000 */
[----:B------:R-:W-:-:S06]  /*1ae0*/  UMOV UR7, 0x3f924eaf ;  /* 0x3f924eaf00077882 */ /* 0x000fcc0000000000 */
[----:B------:R-:W-:Y:S01]  /*1af0*/  DFMA R12, R4, R12, -UR6 ;  /* 0x80000006040c7e2b */ /* 0x000fe2000800000c */
[----:B------:R-:W-:Y:S01]  /*1b00*/  UMOV UR6, 0xa31e6cb7 ;  /* 0xa31e6cb700067882 */ /* 0x000fe20000000000 */
[----:B------:R-:W-:-:S06]  /*1b10*/  UMOV UR7, 0x3f91df02 ;  /* 0x3f91df0200077882 */ /* 0x000fcc0000000000 */
[----:B------:R-:W-:Y:S01]  /*1b20*/  DFMA R12, R4, R12, UR6 ;  /* 0x00000006040c7e2b */ /* 0x000fe2000800000c */
        /* <DEDUP_REMOVED lines=23> */
[----:B------:R-:W-:-:S08]  /*1ca0*/  DFMA R12, R4, R12, UR6 ;  /* 0x00000006040c7e2b */ /* 0x000fd0000800000c */
[----:B------:R-:W-:-:S08]  /*1cb0*/  DMUL R12, R4, R12 ;  /* 0x0000000c040c7228 */ /* 0x000fd00000000000 */
[----:B------:R-:W-:Y:S01]  /*1cc0*/  DFMA R2, R2, R12, R2 ;  /* 0x0000000c0202722b */ /* 0x000fe20000000002 */
[----:B------:R-:W-:Y:S10]  /*1cd0*/  BRA `(.L_x_22) ;  /* 0x0000000400187947 */ /* 0x000ff40003800000 */
.L_x_21:
[----:B------:R-:W-:Y:S01]  /*1ce0*/  IMAD.MOV.U32 R4, RZ, RZ, 0x0 ;  /* 0x00000000ff047424 */ /* 0x000fe200078e00ff */
[----:B------:R-:W-:Y:S01]  /*1cf0*/  UMOV UR6, 0xdc1895e9 ;  /* 0xdc1895e900067882 */ /* 0x000fe20000000000 */
[----:B------:R-:W-:Y:S01]  /*1d00*/  IMAD.MOV.U32 R5, RZ, RZ, 0x3fe00000 ;  /* 0x3fe00000ff057424 */ /* 0x000fe200078e00ff */
[----:B------:R-:W-:Y:S01]  /*1d10*/  UMOV UR7, 0x3fb0066b ;  /* 0x3fb0066b00077882 */ /* 0x000fe20000000000 */
[----:B------:R-:W-:Y:S01]  /*1d20*/  IMAD.MOV.U32 R12, RZ, RZ, 0x180754af ;  /* 0x180754afff0c7424 */ /* 0x000fe200078e00ff */
[----:B------:R-:W-:Y:S01]  /*1d30*/  UMOV UR8, 0x54442d18 ;  /* 0x54442d1800087882 */ /* 0x000fe20000000000 */
[----:B------:R-:W-:Y:S01]  /*1d40*/  IMAD.MOV.U32 R13, RZ, RZ, 0x3fb3823b ;  /* 0x3fb3823bff0d7424 */ /* 0x000fe200078e00ff */
[----:B------:R-:W-:Y:S01]  /*1d50*/  UMOV UR9, 0x3fe921fb ;  /* 0x3fe921fb00097882 */ /* 0x000fe20000000000 */
[----:B------:R-:W-:-:S08]  /*1d60*/  DFMA R4, |R2|, -R4, 0.5 ;  /* 0x3fe000000204742b */ /* 0x000fd00000000a04 */
[C---:B------:R-:W-:Y:S01]  /*1d70*/  DFMA R12, R4.reuse, UR6, -R12 ;  /* 0x00000006040c7c2b */ /* 0x040fe2000800080c */
[----:B------:R-:W-:Y:S01]  /*1d80*/  UMOV UR6, 0xcc2f79ae ;  /* 0xcc2f79ae00067882 */ /* 0x000fe20000000000 */
[----:B------:R-:W-:Y:S01]  /*1d90*/  UMOV UR7, 0x3fb11e52 ;  /* 0x3fb11e5200077882 */ /* 0x000fe20000000000 */
[----:B------:R-:W-:Y:S01]  /*1da0*/  ISETP.GE.AND P1, PT, R5, RZ, PT ;  /* 0x000000ff0500720c */ /* 0x000fe20003f26270 */
[----:B------:R-:W-:-:S04]  /*1db0*/  DSETP.NE.AND P0, PT, R4, RZ, PT ;  /* 0x000000ff0400722a */ /* 0x000fc80003f05000 */
[----:B------:R-:W-:Y:S01]  /*1dc0*/  DFMA R12, R4, R12, UR6 ;  /* 0x00000006040c7e2b */ /* 0x000fe2000800000c */
[----:B------:R-:W-:Y:S01]  /*1dd0*/  UMOV UR6, 0x3526861b ;  /* 0x3526861b00067882 */ /* 0x000fe20000000000 */
[----:B------:R-:W-:-:S06]  /*1de0*/  UMOV UR7, 0x3f924eaf ;  /* 0x3f924eaf00077882 */ /* 0x000fcc0000000000 */
[----:B------:R-:W-:Y:S01]  /*1df0*/  DFMA R14, R4, R12, -UR6 ;  /* 0x80000006040e7e2b */ /* 0x000fe2000800000c */
[----:B------:R-:W-:Y:S01]  /*1e00*/  UMOV UR6, 0xa31e6cb7 ;  /* 0xa31e6cb700067882 */ /* 0x000fe20000000000 */
[----:B------:R-:W0:Y:S01]  /*1e10*/  MUFU.RSQ64H R13, R5 ;  /* 0x00000005000d7308 */ /* 0x000e220000001c00 */
[----:B------:R-:W-:Y:S01]  /*1e20*/  UMOV UR7, 0x3f91df02 ;  /* 0x3f91df0200077882 */ /* 0x000fe20000000000 */
[----:B------:R-:W-:-:S04]  /*1e30*/  IMAD.MOV.U32 R12, RZ, RZ, RZ ;  /* 0x000000ffff0c7224 */ /* 0x000fc800078e00ff */
[----:B------:R-:W-:Y:S01]  /*1e40*/  DFMA R14, R4, R14, UR6 ;  /* 0x00000006040e7e2b */ /* 0x000fe2000800000e */
[----:B------:R-:W-:Y:S01]  /*1e50*/  UMOV UR6, 0xb0eec6cc ;  /* 0xb0eec6cc00067882 */ /* 0x000fe20000000000 */
[----:B------:R-:W-:-:S06]  /*1e60*/  UMOV UR7, 0x3f847d18 ;  /* 0x3f847d1800077882 */ /* 0x000fcc0000000000 */
[C---:B------:R-:W-:Y:S01]  /*1e70*/  DFMA R14, R4.reuse, R14, UR6 ;  /* 0x00000006040e7e2b */ /* 0x040fe2000800000e */
[----:B------:R-:W-:Y:S01]  /*1e80*/  UMOV UR6, 0x61ba53b0 ;  /* 0x61ba53b000067882 */ /* 0x000fe20000000000 */
[----:B------:R-:W-:Y:S01]  /*1e90*/  UMOV UR7, 0x3f8d0af9 ;  /* 0x3f8d0af900077882 */ /* 0x000fe20000000000 */
[----:B0-----:R-:W-:-:S05]  /*1ea0*/  DMUL R16, R4, R12 ;  /* 0x0000000c04107228 */ /* 0x001fca0000000000 */
[----:B------:R-:W-:Y:S01]  /*1eb0*/  DFMA R20, R4, R14, UR6 ;  /* 0x0000000604147e2b */ /* 0x000fe2000800000e */
[----:B------:R-:W-:Y:S01]  /*1ec0*/  UMOV UR6, 0x34cf1c48 ;  /* 0x34cf1c4800067882 */ /* 0x000fe20000000000 */
[----:B------:R-:W-:Y:S01]  /*1ed0*/  VIADD R15, R13, 0xfff00000 ;  /* 0xfff000000d0f7836 */ /* 0x000fe20000000000 */
[----:B------:R-:W-:Y:S01]  /*1ee0*/  DFMA R18, R16, -R16, R4 ;  /* 0x800000101012722b */ /* 0x000fe20000000004 */
[----:B------:R-:W-:Y:S01]  /*1ef0*/  UMOV UR7, 0x3f91bf77 ;  /* 0x3f91bf7700077882 */ /* 0x000fe20000000000 */
[----:B------:R-:W-:-:S03]  /*1f00*/  IMAD.MOV.U32 R14, RZ, RZ, RZ ;  /* 0x000000ffff0e7224 */ /* 0x000fc600078e00ff */
[----:B------:R-:W-:Y:S01]  /*1f10*/  DFMA R20, R4, R20, UR6 ;  /* 0x0000000604147e2b */ /* 0x000fe20008000014 */
[----:B------:R-:W-:Y:S01]  /*1f20*/  UMOV UR6, 0x83144ef7 ;  /* 0x83144ef700067882 */ /* 0x000fe20000000000 */
[----:B------:R-:W-:Y:S01]  /*1f30*/  UMOV UR7, 0x3f96e914 ;  /* 0x3f96e91400077882 */ /* 0x000fe20000000000 */
[----:B------:R-:W-:-:S05]  /*1f40*/  DFMA R18, R14, R18, R16 ;  /* 0x000000120e12722b */ /* 0x000fca0000000010 */
[----:B------:R-:W-:Y:S01]  /*1f50*/  DFMA R20, R4, R20, UR6 ;  /* 0x0000000604147e2b */ /* 0x000fe20008000014 */
[----:B------:R-:W-:Y:S01]  /*1f60*/  UMOV UR6, 0xa4f9f81 ;  /* 0x0a4f9f8100067882 */ /* 0x000fe20000000000 */
[----:B------:R-:W-:Y:S01]  /*1f70*/  UMOV UR7, 0x3f9f1c6e ;  /* 0x3f9f1c6e00077882 */ /* 0x000fe20000000000 */
[-C--:B------:R-:W-:Y:S02]  /*1f80*/  DFMA R12, R12, -R18.reuse, 1 ;  /* 0x3ff000000c0c742b */ /* 0x080fe40000000812 */
[----:B------:R-:W-:-:S03]  /*1f90*/  DFMA R16, R18, -R18, R4 ;  /* 0x800000121210722b */ /* 0x000fc60000000004 */
[----:B------:R-:W-:Y:S01]  /*1fa0*/  DFMA R20, R4, R20, UR6 ;  /* 0x0000000604147e2b */ /* 0x000fe20008000014 */
[----:B------:R-:W-:Y:S01]  /*1fb0*/  UMOV UR6, 0xc27fa92b ;  /* 0xc27fa92b00067882 */ /* 0x000fe20000000000 */
[----:B------:R-:W-:Y:S01]  /*1fc0*/  UMOV UR7, 0x3fa6db6d ;  /* 0x3fa6db6d00077882 */ /* 0x000fe20000000000 */
[----:B------:R-:W-:-:S05]  /*1fd0*/  DFMA R12, R14, R12, R14 ;  /* 0x0000000c0e0c722b */ /* 0x000fca000000000e */
[----:B------:R-:W-:Y:S01]  /*1fe0*/  DFMA R20, R4, R20, UR6 ;  /* 0x0000000604147e2b */ /* 0x000fe20008000014 */
[----:B------:R-:W-:Y:S01]  /*1ff0*/  UMOV UR6, 0x3320f91b ;  /* 0x3320f91b00067882 */ /* 0x000fe20000000000 */
[----:B------:R-:W-:Y:S01]  /*2000*/  UMOV UR7, 0x3fb33333 ;  /* 0x3fb3333300077882 */ /* 0x000fe20000000000 */
[----:B------:R-:W-:-:S05]  /*2010*/  DFMA R12, R12, R16, R18 ;  /* 0x000000100c0c722b */ /* 0x000fca0000000012 */
[----:B------:R-:W-:Y:S01]  /*2020*/  DFMA R20, R4, R20, UR6 ;  /* 0x0000000604147e2b */ /* 0x000fe20008000014 */
[----:B------:R-:W-:Y:S01]  /*2030*/  UMOV UR6, 0x55555f4d ;  /* 0x55555f4d00067882 */ /* 0x000fe20000000000 */
[----:B------:R-:W-:-:S03]  /*2040*/  UMOV UR7, 0x3fc55555 ;  /* 0x3fc5555500077882 */ /* 0x000fc60000000000 */
[----:B------:R-:W-:Y:S02]  /*2050*/  FSEL R15, R12, RZ, P1 ;  /* 0x000000ff0c0f7208 */ /* 0x000fe40000800000 */
[----:B------:R-:W-:Y:S01]  /*2060*/  FSEL R13, R13, -QNAN , P1 ;  /* 0xfff800000d0d7808 */ /* 0x000fe20000800000 */
[----:B------:R-:W-:Y:S01]  /*2070*/  DFMA R20, R4, R20, UR6 ;  /* 0x0000000604147e2b */ /* 0x000fe20008000014 */
[----:B------:R-:W-:Y:S01]  /*2080*/  FSEL R12, R15, R4, P0 ;  /* 0x000000040f0c7208 */ /* 0x000fe20000000000 */
[----:B------:R-:W-:Y:S01]  /*2090*/  UMOV UR6, 0x33145c07 ;  /* 0x33145c0700067882 */ /* 0x000fe20000000000 */
[----:B------:R-:W-:Y:S01]  /*20a0*/  FSEL R13, R13, R5, P0 ;  /* 0x000000050d0d7208 */ /* 0x000fe20000000000 */
[----:B------:R-:W-:-:S04]  /*20b0*/  UMOV UR7, 0x3c91a626 ;  /* 0x3c91a62600077882 */ /* 0x000fc80000000000 */
[----:B------:R-:W-:Y:S02]  /*20c0*/  DMUL R20, R4, R20 ;  /* 0x0000001404147228 */ /* 0x000fe40000000000 */
[----:B------:R-:W-:-:S08]  /*20d0*/  DMUL R12, R12, -2 ;  /* 0xc00000000c0c7828 */ /* 0x000fd00000000000 */
[----:B------:R-:W-:Y:S02]  /*20e0*/  DADD R4, R12, UR8 ;  /* 0x000000080c047e29 */ /* 0x000fe40008000000 */
[----:B------:R-:W-:-:S08]  /*20f0*/  DFMA R20, R20, R12, UR6 ;  /* 0x0000000614147e2b */ /* 0x000fd0000800000c */
[----:B------:R-:W-:-:S08]  /*2100*/  DADD R4, R20, R4 ;  /* 0x0000000014047229 */ /* 0x000fd00000000004 */
[----:B------:R-:W-:-:S10]  /*2110*/  DADD R4, R4, UR8 ;  /* 0x0000000804047e29 */ /* 0x000fd40008000000 */
[----:B------:R-:W-:Y:S01]  /*2120*/  LOP3.LUT R3, R5, 0x80000000, R3, 0xb8, !PT ;  /* 0x8000000005037812 */ /* 0x000fe200078eb803 */
[----:B------:R-:W-:-:S07]  /*2130*/  IMAD.MOV.U32 R2, RZ, RZ, R4 ;  /* 0x000000ffff027224 */ /* 0x000fce00078e0004 */
.L_x_22:
[----:B------:R-:W-:Y:S05]  /*2140*/  BSYNC.RECONVERGENT B0 ;  /* 0x0000000000007941 */ /* 0x000fea0003800200 */
.L_x_20:
[----:B------:R-:W0:Y:S01]  /*2150*/  LDC.64 R4, c[0x0][0x3b8] ;  /* 0x0000ee00ff047b82 */ /* 0x000e220000000a00 */
[----:B------:R-:W1:Y:S01]  /*2160*/  LDCU UR6, c[0x0][0x3d0] ;  /* 0x00007a00ff0677ac */ /* 0x000e620008000800 */
[----:B------:R-:W-:-:S06]  /*2170*/  DADD R2, R2, R2 ;  /* 0x0000000002027229 */ /* 0x000fcc0000000002 */
[----:B------:R-:W2:Y:S02]  /*2180*/  LDC.64 R14, c[0x0][0x390] ;  /* 0x0000e400ff0e7b82 */ /* 0x000ea40000000a00 */
[----:B------:R-:W-:-:S06]  /*2190*/  DMUL R2, R2, 6371 ;  /* 0x40b8e30002027828 */ /* 0x000fcc0000000000 */
[----:B------:R-:W3:Y:S01]  /*21a0*/  LDC.64 R16, c[0x0][0x3a8] ;  /* 0x0000ea00ff107b82 */ /* 0x000ee20000000a00 */
[----:B-1----:R-:W-:-:S04]  /*21b0*/  IMAD R0, R11, UR6, R10 ;  /* 0x000000060b007c24 */ /* 0x002fc8000f8e020a */
[----:B0-----:R-:W-:-:S03]  /*21c0*/  IMAD.WIDE.U32 R4, R0, 0x8, R4 ;  /* 0x0000000800047825 */ /* 0x001fc600078e0004 */
[----:B------:R-:W0:Y:S02]  /*21d0*/  LDC.64 R18, c[0x0][0x3c0] ;  /* 0x0000f000ff127b82 */ /* 0x000e240000000a00 */
[----:B------:R1:W-:Y:S01]  /*21e0*/  STG.E.64 desc[UR4][R4.64], R2 ;  /* 0x0000000204007986 */ /* 0x0003e2000c101b04 */
[----:B--2---:R-:W-:-:S05]  /*21f0*/  IMAD.WIDE.U32 R14, R10, 0x8, R14 ;  /* 0x000000080a0e7825 */ /* 0x004fca00078e000e */
[----:B------:R-:W2:Y:S01]  /*2200*/  LDC.64 R20, c[0x0][0x3b0] ;  /* 0x0000ec00ff147b82 */ /* 0x000ea20000000a00 */
[----:B------:R-:W4:Y:S01]  /*2210*/  LDG.E.64 R14, desc[UR4][R14.64] ;  /* 0x000000040e0e7981 */ /* 0x000f22000c1e1b00 */
[----:B---3--:R-:W-:-:S06]  /*2220*/  IMAD.WIDE.U32 R16, R11, 0x8, R16 ;  /* 0x000000080b107825 */ /* 0x008fcc00078e0010 */
[----:B-1----:R-:W1:Y:S01]  /*2230*/  LDC.64 R4, c[0x0][0x3c8] ;  /* 0x0000f200ff047b82 */ /* 0x002e620000000a00 */
[----:B------:R-:W4:Y:S02]  /*2240*/  LDG.E.64 R16, desc[UR4][R16.64] ;  /* 0x0000000410107981 */ /* 0x000f24000c1e1b00 */
[----:B----4-:R-:W-:-:S08]  /*2250*/  DADD R12, R14, -R16 ;  /* 0x000000000e0c7229 */ /* 0x010fd00000000810 */
[----:B------:R-:W-:Y:S01]  /*2260*/  DADD R22, -RZ, |R12| ;  /* 0x00000000ff167229 */ /* 0x000fe2000000050c */
[----:B0-----:R-:W-:-:S04]  /*2270*/  IMAD.WIDE.U32 R12, R0, 0x8, R18 ;  /* 0x00000008000c7825 */ /* 0x001fc800078e0012 */
[----:B--2---:R-:W-:Y:S02]  /*2280*/  IMAD.WIDE.U32 R18, R11, 0x8, R20 ;  /* 0x000000080b127825 */ /* 0x004fe400078e0014 */
[----:B------:R0:W-:Y:S04]  /*2290*/  STG.E.64 desc[UR4][R12.64], R22 ;  /* 0x000000160c007986 */ /* 0x0001e8000c101b04 */
[----:B------:R-:W2:Y:S01]  /*22a0*/  LDG.E.64 R18, desc[UR4][R18.64] ;  /* 0x0000000412127981 */ /* 0x000ea2000c1e1b00 */
[----:B-1----:R-:W-:Y:S01]  /*22b0*/  IMAD.WIDE.U32 R14, R0, 0x8, R4 ;  /* 0x00000008000e7825 */ /* 0x002fe200078e0004 */
[----:B------:R-:W-:-:S04]  /*22c0*/  MOV R20, 0x0 ;  /* 0x0000000000147802 */ /* 0x000fc80000000f00 */
[----:B--2---:R1:W-:Y:S04]  /*22d0*/  STG.E.64 desc[UR4][R14.64], R18 ;  /* 0x000000120e007986 */ /* 0x0043e8000c101b04 */
[----:B------:R-:W2:Y:S01]  /*22e0*/  LDG.E.64 R16, desc[UR4][R12.64] ;  /* 0x000000040c107981 */ /* 0x000ea2000c1e1b00 */
[----:B0-----:R1:W0:Y:S01]  /*22f0*/  LDC.64 R22, c[0x4][R20] ;  /* 0x0100000014167b82 */ /* 0x0012220000000a00 */
[----:B------:R-:W3:Y:S02]  /*2300*/  LDCU.64 UR4, c[0x4][0x8] ;  /* 0x01000100ff0477ac */ /* 0x000ee40008000a00 */
[----:B------:R1:W-:Y:S04]  /*2310*/  STL.128 [R1], R8 ;  /* 0x0000000801007387 */ /* 0x0003e80000100c00 */
[----:B------:R1:W-:Y:S04]  /*2320*/  STL.64 [R1+0x18], R2 ;  /* 0x0000180201007387 */ /* 0x0003e80000100a00 */
[----:B------:R1:W-:Y:S01]  /*2330*/  STL [R1+0x10], R0 ;  /* 0x0000100001007387 */ /* 0x0003e20000100800 */
[----:B---3--:R-:W-:-:S02]  /*2340*/  IMAD.U32 R4, RZ, RZ, UR4 ;  /* 0x00000004ff047e24 */ /* 0x008fc4000f8e00ff */
[----:B------:R-:W-:Y:S01]  /*2350*/  IMAD.U32 R5, RZ, RZ, UR5 ;  /* 0x00000005ff057e24 */ /* 0x000fe2000f8e00ff */
[----:B0-2---:R1:W-:Y:S06]  /*2360*/  STL.128 [R1+0x20], R16 ;  /* 0x0000201001007387 */ /* 0x0053ec0000100c00 */
[----:B-1----:R-:W-:-:S07]  /*2370*/  LEPC R20, `(.L_x_23) ;  /* 0x000000001014794e */ /* 0x002fce0000000000 */
[----:B------:R-:W-:Y:S05]  /*2380*/  CALL.ABS.NOINC R22 ;  /* 0x0000000016007343 */ /* 0x000fea0003c00000 */
.L_x_23:
[----:B------:R-:W-:Y:S05]  /*2390*/  EXIT ;  /* 0x000000000000794d */ /* 0x000fea0003800000 */
        .weak           $__internal_0_$__cuda_sm20_dsqrt_rn_f64_mediumpath_v1
        .type           $__internal_0_$__cuda_sm20_dsqrt_rn_f64_mediumpath_v1,@function
        .size           $__internal_0_$__cuda_sm20_dsqrt_rn_f64_mediumpath_v1,($_Z13calc_distancePdS_S_S_S_S_S_S_S_S_i$__internal_trig_reduction_slowpathd - $__internal_0_$__cuda_sm20_dsqrt_rn_f64_mediumpath_v1)
$__internal_0_$__cuda_sm20_dsqrt_rn_f64_mediumpath_v1:
[----:B------:R-:W-:Y:S01]  /*23a0*/  ISETP.GE.U32.AND P0, PT, R2, -0x3400000, PT ;  /* 0xfcc000000200780c */ /* 0x000fe20003f06070 */
[----:B------:R-:W-:Y:S01]  /*23b0*/  BSSY.RECONVERGENT B1, `(.L_x_24) ;  /* 0x0000028000017945 */ /* 0x000fe20003800200 */
[----:B------:R-:W-:Y:S02]  /*23c0*/  IMAD.MOV.U32 R12, RZ, RZ, R14 ;  /* 0x000000ffff0c7224 */ /* 0x000fe400078e000e */
[----:B------:R-:W-:Y:S02]  /*23d0*/  IMAD.MOV.U32 R4, RZ, RZ, R26 ;  /* 0x000000ffff047224 */ /* 0x000fe400078e001a */
[----:B------:R-:W-:Y:S02]  /*23e0*/  IMAD.MOV.U32 R5, RZ, RZ, R27 ;  /* 0x000000ffff057224 */ /* 0x000fe400078e001b */
[----:B------:R-:W-:Y:S02]  /*23f0*/  IMAD.MOV.U32 R2, RZ, RZ, R18 ;  /* 0x000000ffff027224 */ /* 0x000fe400078e0012 */
[----:B------:R-:W-:-:S03]  /*2400*/  IMAD.MOV.U32 R3, RZ, RZ, R19 ;  /* 0x000000ffff037224 */ /* 0x000fc600078e0013 */
[----:B------:R-:W-:Y:S05]  /*2410*/  @!P0 BRA `(.L_x_25) ;  /* 0x0000000000208947 */ /* 0x000fea0003800000 */
[----:B------:R-:W-:-:S10]  /*2420*/  DFMA.RM R2, R2, R12, R16 ;  /* 0x0000000c0202722b */ /* 0x000fd40000004010 */
[----:B------:R-:W-:-:S05]  /*2430*/  IADD3 R12, P0, PT, R2, 0x1, RZ ;  /* 0x00000001020c7810 */ /* 0x000fca0007f1e0ff */
[----:B------:R-:W-:-:S06]  /*2440*/  IMAD.X R13, RZ, RZ, R3, P0 ;  /* 0x000000ffff0d7224 */ /* 0x000fcc00000e0603 */
[----:B------:R-:W-:-:S08]  /*2450*/  DFMA.RP R4, -R2, R12, R4 ;  /* 0x0000000c0204722b */ /* 0x000fd00000008104 */
[----:B------:R-:W-:-:S06]  /*2460*/  DSETP.GT.AND P0, PT, R4, RZ, PT ;  /* 0x000000ff0400722a */ /* 0x000fcc0003f04000 */
[----:B------:R-:W-:Y:S02]  /*2470*/  FSEL R2, R12, R2, P0 ;  /* 0x000000020c027208 */ /* 0x000fe40000000000 */
[----:B------:R-:W-:Y:S01]  /*2480*/  FSEL R3, R13, R3, P0 ;  /* 0x000000030d037208 */ /* 0x000fe20000000000 */
[----:B------:R-:W-:Y:S06]  /*2490*/  BRA `(.L_x_26) ;  /* 0x0000000000647947 */ /* 0x000fec0003800000 */
.L_x_25:
[----:B------:R-:W-:-:S14]  /*24a0*/  DSETP.NE.AND P0, PT, R4, RZ, PT ;  /* 0x000000ff0400722a */ /* 0x000fdc0003f05000 */
[----:B------:R-:W-:Y:S05]  /*24b0*/  @!P0 BRA `(.L_x_27) ;  /* 0x0000000000588947 */ /* 0x000fea0003800000 */
[----:B------:R-:W-:-:S13]  /*24c0*/  ISETP.GE.AND P0, PT, R5, RZ, PT ;  /* 0x000000ff0500720c */ /* 0x000fda0003f06270 */
[----:B------:R-:W-:Y:S02]  /*24d0*/  @!P0 IMAD.MOV.U32 R2, RZ, RZ, 0x0 ;  /* 0x00000000ff028424 */ /* 0x000fe400078e00ff */
[----:B------:R-:W-:Y:S01]  /*24e0*/  @!P0 IMAD.MOV.U32 R3, RZ, RZ, -0x80000 ;  /* 0xfff80000ff038424 */ /* 0x000fe200078e00ff */
[----:B------:R-:W-:Y:S06]  /*24f0*/  @!P0 BRA `(.L_x_26) ;  /* 0x00000000004c8947 */ /* 0x000fec0003800000 */
[----:B------:R-:W-:-:S13]  /*2500*/  ISETP.GT.AND P0, PT, R5, 0x7fefffff, PT ;  /* 0x7fefffff0500780c */ /* 0x000fda0003f04270 */
[----:B------:R-:W-:Y:S05]  /*2510*/  @P0 BRA `(.L_x_27) ;  /* 0x0000000000400947 */ /* 0x000fea0003800000 */
[----:B------:R-:W-:Y:S01]  /*2520*/  DMUL R2, R4, 8.11296384146066816958e+31 ;  /* 0x4690000004027828 */ /* 0x000fe20000000000 */
[----:B------:R-:W-:Y:S02]  /*2530*/  IMAD.MOV.U32 R14, RZ, RZ, 0x0 ;  /* 0x00000000ff0e7424 */ /* 0x000fe400078e00ff */
[----:B------:R-:W-:Y:S02]  /*2540*/  IMAD.MOV.U32 R4, RZ, RZ, RZ ;  /* 0x000000ffff047224 */ /* 0x000fe400078e00ff */
[----:B------:R-:W-:Y:S01]  /*2550*/  IMAD.MOV.U32 R15, RZ, RZ, 0x3fd80000 ;  /* 0x3fd80000ff0f7424 */ /* 0x000fe200078e00ff */
[----:B------:R-:W0:Y:S03]  /*2560*/  MUFU.RSQ64H R5, R3 ;  /* 0x0000000300057308 */ /* 0x000e260000001c00 */
[----:B0-----:R-:W-:-:S08]  /*2570*/  DMUL R12, R4, R4 ;  /* 0x00000004040c7228 */ /* 0x001fd00000000000 */
[----:B------:R-:W-:-:S08]  /*2580*/  DFMA R12, R2, -R12, 1 ;  /* 0x3ff00000020c742b */ /* 0x000fd0000000080c */
[----:B------:R-:W-:Y:S02]  /*2590*/  DFMA R14, R12, R14, 0.5 ;  /* 0x3fe000000c0e742b */ /* 0x000fe4000000000e */
[----:B------:R-:W-:-:S08]  /*25a0*/  DMUL R12, R4, R12 ;  /* 0x0000000c040c7228 */ /* 0x000fd00000000000 */
[----:B------:R-:W-:-:S08]  /*25b0*/  DFMA R12, R14, R12, R4 ;  /* 0x0000000c0e0c722b */ /* 0x000fd00000000004 */
[----:B------:R-:W-:Y:S02]  /*25c0*/  DMUL R4, R2, R12 ;  /* 0x0000000c02047228 */ /* 0x000fe40000000000 */
[----:B------:R-:W-:-:S06]  /*25d0*/  VIADD R13, R13, 0xfff00000 ;  /* 0xfff000000d0d7836 */ /* 0x000fcc0000000000 */
[----:B------:R-:W-:-:S08]  /*25e0*/  DFMA R14, R4, -R4, R2 ;  /* 0x80000004040e722b */ /* 0x000fd00000000002 */
[----:B------:R-:W-:-:S10]  /*25f0*/  DFMA R2, R12, R14, R4 ;  /* 0x0000000e0c02722b */ /* 0x000fd40000000004 */
[----:B------:R-:W-:Y:S01]  /*2600*/  VIADD R3, R3, 0xfcb00000 ;  /* 0xfcb0000003037836 */ /* 0x000fe20000000000 */
[----:B------:R-:W-:Y:S06]  /*2610*/  BRA `(.L_x_26) ;  /* 0x0000000000047947 */ /* 0x000fec0003800000 */
.L_x_27:
[----:B------:R-:W-:-:S11]  /*2620*/  DADD R2, R4, R4 ;  /* 0x0000000004027229 */ /* 0x000fd60000000004 */
.L_x_26:
[----:B------:R-:W-:Y:S05]  /*2630*/  BSYNC.RECONVERGENT B1 ;  /* 0x0000000000017941 */ /* 0x000fea0003800200 */
.L_x_24:
[----:B------:R-:W-:Y:S02]  /*2640*/  IMAD.MOV.U32 R4, RZ, RZ, R2 ;  /* 0x000000ffff047224 */ /* 0x000fe400078e0002 */
[----:B------:R-:W-:Y:S02]  /*2650*/  IMAD.MOV.U32 R5, RZ, RZ, R3 ;  /* 0x000000ffff057224 */ /* 0x000fe400078e0003 */
[----:B------:R-:W-:Y:S02]  /*2660*/  IMAD.MOV.U32 R2, RZ, RZ, R0 ;  /* 0x000000ffff027224 */ /* 0x000fe400078e0000 */
[----:B------:R-:W-:-:S04]  /*2670*/  IMAD.MOV.U32 R3, RZ, RZ, 0x0 ;  /* 0x00000000ff037424 */ /* 0x000fc800078e00ff */
[----:B------:R-:W-:Y:S05]  /*2680*/  RET.REL.NODEC R2 `(_Z13calc_distancePdS_S_S_S_S_S_S_S_S_i) ;  /* 0xffffffd8025c7950 */ /* 0x000fea0003c3ffff */
        .type           $_Z13calc_distancePdS_S_S_S_S_S_S_S_S_i$__internal_trig_reduction_slowpathd,@function
        .size           $_Z13calc_distancePdS_S_S_S_S_S_S_S_S_i$__internal_trig_reduction_slowpathd,(.L_x_37 - $_Z13calc_distancePdS_S_S_S_S_S_S_S_S_i$__internal_trig_reduction_slowpathd)
$_Z13calc_distancePdS_S_S_S_S_S_S_S_S_i$__internal_trig_reduction_slowpathd:
[--C-:B------:R-:W-:Y:S01]  /*2690*/  SHF.R.U32.HI R2, RZ, 0x14, R3.reuse ;  /* 0x00000014ff027819 */ /* 0x100fe20000011603 */
[----:B------:R-:W-:Y:S02]  /*26a0*/  IMAD.MOV.U32 R25, RZ, RZ, R3 ;  /* 0x000000ffff197224 */ /* 0x000fe400078e0003 */
[----:B------:R-:W-:Y:S01]  /*26b0*/  IMAD.MOV.U32 R4, RZ, RZ, RZ ;  /* 0x000000ffff047224 */ /* 0x000fe200078e00ff */
[----:B------:R-:W-:-:S04]  /*26c0*/  LOP3.LUT R5, R2, 0x7ff, RZ, 0xc0, !PT ;  /* 0x000007ff02057812 */ /* 0x000fc800078ec0ff */
[----:B------:R-:W-:-:S13]  /*26d0*/  ISETP.NE.AND P0, PT, R5, 0x7ff, PT ;  /* 0x000007ff0500780c */ /* 0x000fda0003f05270 */
[----:B------:R-:W-:Y:S05]  /*26e0*/  @!P0 BRA `(.L_x_28) ;  /* 0x00000008006c8947 */ /* 0x000fea0003800000 */
[----:B------:R-:W-:Y:S01]  /*26f0*/  VIADD R4, R5, 0xfffffc00 ;  /* 0xfffffc0005047836 */ /* 0x000fe20000000000 */
[----:B------:R-:W-:Y:S01]  /*2700*/  BSSY.RECONVERGENT B2, `(.L_x_29) ;  /* 0x0000035000027945 */ /* 0x000fe20003800200 */
[----:B------:R-:W-:-:S03]  /*2710*/  CS2R R18, SRZ ;  /* 0x0000000000127805 */ /* 0x000fc6000001ff00 */
[----:B------:R-:W-:Y:S02]  /*2720*/  SHF.R.U32.HI R12, RZ, 0x6, R4 ;  /* 0x00000006ff0c7819 */ /* 0x000fe40000011604 */
[----:B------:R-:W-:Y:S02]  /*2730*/  ISETP.GE.U32.AND P0, PT, R4, 0x80, PT ;  /* 0x000000800400780c */ /* 0x000fe40003f06070 */
[C---:B------:R-:W-:Y:S02]  /*2740*/  IADD3 R4, PT, PT, -R12.reuse, 0x13, RZ ;  /* 0x000000130c047810 */ /* 0x040fe40007ffe1ff */
[----:B------:R-:W-:Y:S02]  /*2750*/  IADD3 R33, PT, PT, -R12, 0xf, RZ ;  /* 0x0000000f0c217810 */ /* 0x000fe40007ffe1ff */
[----:B------:R-:W-:Y:S01]  /*2760*/  SEL R5, R4, 0x12, P0 ;  /* 0x0000001204057807 */ /* 0x000fe20000000000 */
[----:B------:R-:W-:-:S03]  /*2770*/  VIADD R4, R1, 0x30 ;  /* 0x0000003001047836 */ /* 0x000fc60000000000 */
[----:B------:R-:W-:-:S13]  /*2780*/  ISETP.GE.AND P0, PT, R33, R5, PT ;  /* 0x000000052100720c */ /* 0x000fda0003f06270 */
[----:B------:R-:W-:Y:S05]  /*2790*/  @P0 BRA `(.L_x_30) ;  /* 0x0000000000ac0947 */ /* 0x000fea0003800000 */
[----:B------:R-:W0:Y:S01]  /*27a0*/  LDC.64 R16, c[0x0][0x358] ;  /* 0x0000d600ff107b82 */ /* 0x000e220000000a00 */
[----:B------:R-:W-:Y:S01]  /*27b0*/  IADD3 R12, PT, PT, RZ, -R12, -R5 ;  /* 0x8000000cff0c7210 */ /* 0x000fe20007ffe805 */
[----:B------:R-:W-:Y:S01]  /*27c0*/  BSSY.RECONVERGENT B3, `(.L_x_31) ;  /* 0x0000022000037945 */ /* 0x000fe20003800200 */
[C---:B------:R-:W-:Y:S01]  /*27d0*/  SHF.L.U64.HI R5, R24.reuse, 0xb, R25 ;  /* 0x0000000b18057819 */ /* 0x040fe20000010219 */
[----:B------:R-:W-:Y:S01]  /*27e0*/  IMAD.SHL.U32 R13, R24, 0x800, RZ ;  /* 0x00000800180d7824 */ /* 0x000fe200078e00ff */
[----:B------:R-:W-:Y:S01]  /*27f0*/  CS2R R18, SRZ ;  /* 0x0000000000127805 */ /* 0x000fe2000001ff00 */
[----:B------:R-:W-:Y:S01]  /*2800*/  IMAD.MOV.U32 R31, RZ, RZ, RZ ;  /* 0x000000ffff1f7224 */ /* 0x000fe200078e00ff */
[----:B------:R-:W-:-:S07]  /*2810*/  LOP3.LUT R5, R5, 0x80000000, RZ, 0xfc, !PT ;  /* 0x8000000005057812 */ /* 0x000fce00078efcff */
.L_x_32:
[----:B------:R-:W1:Y:S01]  /*2820*/  LDC.64 R24, c[0x4][0x10] ;  /* 0x01000400ff187b82 */ /* 0x000e620000000a00 */
[----:B0-----:R-:W-:Y:S02]  /*2830*/  R2UR UR6, R16 ;  /* 0x00000000100672ca */ /* 0x001fe400000e0000 */
[----:B------:R-:W-:Y:S01]  /*2840*/  R2UR UR7, R17 ;  /* 0x00000000110772ca */ /* 0x000fe200000e0000 */
[----:B-1----:R-:W-:-:S12]  /*2850*/  IMAD.WIDE R24, R33, 0x8, R24 ;  /* 0x0000000821187825 */ /* 0x002fd800078e0218 */
[----:B------:R-:W2:Y:S01]  /*2860*/  LDG.E.64.CONSTANT R24, desc[UR6][R24.64] ;  /* 0x0000000618187981 */ /* 0x000ea2000c1e9b00 */
[----:B------:R-:W-:Y:S02]  /*2870*/  VIADD R12, R12, 0x1 ;  /* 0x000000010c0c7836 */ /* 0x000fe40000000000 */
[----:B------:R-:W-:Y:S02]  /*2880*/  VIADD R33, R33, 0x1 ;  /* 0x0000000121217836 */ /* 0x000fe40000000000 */
[----:B--2---:R-:W-:-:S04]  /*2890*/  IMAD.WIDE.U32 R18, P2, R24, R13, R18 ;  /* 0x0000000d18127225 */ /* 0x004fc80007840012 */
[----:B------:R-:W-:Y:S02]  /*28a0*/  IMAD R35, R24, R5, RZ ;  /* 0x0000000518237224 */ /* 0x000fe400078e02ff */
[CC--:B------:R-:W-:Y:S02]  /*28b0*/  IMAD R30, R25.reuse, R13.reuse, RZ ;  /* 0x0000000d191e7224 */ /* 0x0c0fe400078e02ff */
[----:B------:R-:W-:Y:S01]  /*28c0*/  IMAD.HI.U32 R37, R25, R13, RZ ;  /* 0x0000000d19257227 */ /* 0x000fe200078e00ff */
[----:B------:R-:W-:-:S03]  /*28d0*/  IADD3 R19, P0, PT, R35, R19, RZ ;  /* 0x0000001323137210 */ /* 0x000fc60007f1e0ff */
[----:B------:R-:W-:Y:S01]  /*28e0*/  IMAD R35, R31, 0x8, R4 ;  /* 0x000000081f237824 */ /* 0x000fe200078e0204 */
[----:B------:R-:W-:Y:S01]  /*28f0*/  IADD3 R19, P1, PT, R30, R19, RZ ;  /* 0x000000131e137210 */ /* 0x000fe20007f3e0ff */
[----:B------:R-:W-:-:S04]  /*2900*/  IMAD.HI.U32 R30, R24, R5, RZ ;  /* 0x00000005181e7227 */ /* 0x000fc800078e00ff */
[----:B------:R-:W-:Y:S01]  /*2910*/  IMAD.X R24, RZ, RZ, R30, P2 ;  /* 0x000000ffff187224 */ /* 0x000fe200010e061e */
[----:B------:R0:W-:Y:S01]  /*2920*/  STL.64 [R35], R18 ;  /* 0x0000001223007387 */ /* 0x0001e20000100a00 */
[----:B------:R-:W-:-:S03]  /*2930*/  IMAD.HI.U32 R30, R25, R5, RZ ;  /* 0x00000005191e7227 */ /* 0x000fc600078e00ff */
[----:B------:R-:W-:Y:S01]  /*2940*/  IADD3.X R24, P0, PT, R37, R24, RZ, P0, !PT ;  /* 0x0000001825187210 */ /* 0x000fe2000071e4ff */
[----:B------:R-:W-:Y:S02]  /*2950*/  IMAD R25, R25, R5, RZ ;  /* 0x0000000519197224 */ /* 0x000fe400078e02ff */
[----:B------:R-:W-:-:S03]  /*2960*/  VIADD R31, R31, 0x1 ;  /* 0x000000011f1f7836 */ /* 0x000fc60000000000 */
[----:B------:R-:W-:Y:S01]  /*2970*/  IADD3.X R25, P1, PT, R25, R24, RZ, P1, !PT ;  /* 0x0000001819197210 */ /* 0x000fe20000f3e4ff */
[----:B------:R-:W-:Y:S01]  /*2980*/  IMAD.X R24, RZ, RZ, R30, P0 ;  /* 0x000000ffff187224 */ /* 0x000fe200000e061e */
[----:B------:R-:W-:-:S03]  /*2990*/  ISETP.NE.AND P0, PT, R12, -0xf, PT ;  /* 0xfffffff10c00780c */ /* 0x000fc60003f05270 */
[----:B------:R-:W-:Y:S02]  /*29a0*/  IMAD.X R24, RZ, RZ, R24, P1 ;  /* 0x000000ffff187224 */ /* 0x000fe400008e0618 */
[----:B0-----:R-:W-:Y:S02]  /*29b0*/  IMAD.MOV.U32 R18, RZ, RZ, R25 ;  /* 0x000000ffff127224 */ /* 0x001fe400078e0019 */
[----:B------:R-:W-:-:S06]  /*29c0*/  IMAD.MOV.U32 R19, RZ, RZ, R24 ;  /* 0x000000ffff137224 */ /* 0x000fcc00078e0018 */
[----:B------:R-:W-:Y:S05]  /*29d0*/  @P0 BRA `(.L_x_32) ;  /* 0xfffffffc00900947 */ /* 0x000fea000383ffff */
[----:B------:R-:W-:Y:S05]  /*29e0*/  BSYNC.RECONVERGENT B3 ;  /* 0x0000000000037941 */ /* 0x000fea0003800200 */
.L_x_31:
[----:B------:R-:W-:-:S05]  /*29f0*/  LOP3.LUT R5, R2, 0x7ff, RZ, 0xc0, !PT ;  /* 0x000007ff02057812 */ /* 0x000fca00078ec0ff */
[----:B------:R-:W-:-:S05]  /*2a00*/  VIADD R5, R5, 0xfffffc00 ;  /* 0xfffffc0005057836 */ /* 0x000fca0000000000 */
[----:B------:R-:W-:Y:S02]  /*2a10*/  SHF.R.U32.HI R12, RZ, 0x6, R5 ;  /* 0x00000006ff0c7819 */ /* 0x000fe40000011605 */
[----:B------:R-:W-:Y:S02]  /*2a20*/  ISETP.GE.U32.AND P0, PT, R5, 0x80, PT ;  /* 0x000000800500780c */ /* 0x000fe40003f06070 */
[----:B------:R-:W-:-:S04]  /*2a30*/  IADD3 R12, PT, PT, -R12, 0x13, RZ ;  /* 0x000000130c0c7810 */ /* 0x000fc80007ffe1ff */
[----:B------:R-:W-:-:S07]  /*2a40*/  SEL R33, R12, 0x12, P0 ;  /* 0x000000120c217807 */ /* 0x000fce0000000000 */
.L_x_30:
[----:B------:R-:W-:Y:S05]  /*2a50*/  BSYNC.RECONVERGENT B2 ;  /* 0x0000000000027941 */ /* 0x000fea0003800200 */
.L_x_29:
[C---:B------:R-:W-:Y:S02]  /*2a60*/  LOP3.LUT R5, R2.reuse, 0x7ff, RZ, 0xc0, !PT ;  /* 0x000007ff02057812 */ /* 0x040fe400078ec0ff */
[----:B------:R-:W-:-:S03]  /*2a70*/  LOP3.LUT P0, R37, R2, 0x3f, RZ, 0xc0, !PT ;  /* 0x0000003f02257812 */ /* 0x000fc6000780c0ff */
[----:B------:R-:W-:-:S05]  /*2a80*/  VIADD R5, R5, 0xfffffc00 ;  /* 0xfffffc0005057836 */ /* 0x000fca0000000000 */
[----:B------:R-:W-:-:S05]  /*2a90*/  SHF.R.U32.HI R12, RZ, 0x6, R5 ;  /* 0x00000006ff0c7819 */ /* 0x000fca0000011605 */
[----:B------:R-:W-:-:S04]  /*2aa0*/  IMAD.IADD R39, R12, 0x1, R33 ;  /* 0x000000010c277824 */ /* 0x000fc800078e0221 */
[----:B------:R-:W-:-:S05]  /*2ab0*/  IMAD.U32 R39, R39, 0x8, R4 ;  /* 0x0000000827277824 */ /* 0x000fca00078e0004 */
[----:B------:R0:W-:Y:S04]  /*2ac0*/  STL.64 [R39+-0x78], R18 ;  /* 0xffff881227007387 */ /* 0x0001e80000100a00 */
[----:B------:R-:W2:Y:S04]  /*2ad0*/  @P0 LDL.64 R24, [R1+0x38] ;  /* 0x0000380001180983 */ /* 0x000ea80000100a00 */
[----:B------:R-:W3:Y:S04]  /*2ae0*/  LDL.64 R12, [R1+0x40] ;  /* 0x00004000010c7983 */ /* 0x000ee80000100a00 */
[----:B------:R-:W0:Y:S01]  /*2af0*/  LDL.64 R4, [R1+0x48] ;  /* 0x0000480001047983 */ /* 0x000e220000100a00 */
[----:B------:R-:W-:Y:S01]  /*2b00*/  @P0 LOP3.LUT R2, R37, 0x3f, RZ, 0x3c, !PT ;  /* 0x0000003f25020812 */ /* 0x000fe200078e3cff */
[----:B------:R-:W-:Y:S01]  /*2b10*/  BSSY.RECONVERGENT B2, `(.L_x_33) ;  /* 0x0000034000027945 */ /* 0x000fe20003800200 */
[----:B--2---:R-:W-:-:S02]  /*2b20*/  @P0 SHF.R.U64 R17, R24, 0x1, R25 ;  /* 0x0000000118110819 */ /* 0x004fc40000001219 */
[----:B------:R-:W-:Y:S02]  /*2b30*/  @P0 SHF.R.U32.HI R25, RZ, 0x1, R25 ;  /* 0x00000001ff190819 */ /* 0x000fe40000011619 */
[CC--:B---3--:R-:W-:Y:S02]  /*2b40*/  @P0 SHF.L.U32 R31, R12.reuse, R37.reuse, RZ ;  /* 0x000000250c1f0219 */ /* 0x0c8fe400000006ff */
[----:B------:R-:W-:Y:S02]  /*2b50*/  @P0 SHF.R.U64 R16, R17, R2, R25 ;  /* 0x0000000211100219 */ /* 0x000fe40000001219 */
[--C-:B------:R-:W-:Y:S02]  /*2b60*/  @P0 SHF.R.U32.HI R35, RZ, 0x1, R13.reuse ;  /* 0x00000001ff230819 */ /* 0x100fe4000001160d */
[C-C-:B------:R-:W-:Y:S02]  /*2b70*/  @P0 SHF.R.U64 R33, R12.reuse, 0x1, R13.reuse ;  /* 0x000000010c210819 */ /* 0x140fe4000000120d */
[----:B------:R-:W-:-:S02]  /*2b80*/  @P0 SHF.L.U64.HI R24, R12, R37, R13 ;  /* 0x000000250c180219 */ /* 0x000fc4000001020d */
[----:B------:R-:W-:Y:S02]  /*2b90*/  @P0 SHF.R.U32.HI R17, RZ, R2, R25 ;  /* 0x00000002ff110219 */ /* 0x000fe40000011619 */
[----:B------:R-:W-:Y:S02]  /*2ba0*/  @P0 LOP3.LUT R12, R31, R16, RZ, 0xfc, !PT ;  /* 0x000000101f0c0212 */ /* 0x000fe400078efcff */
[----:B0-----:R-:W-:Y:S02]  /*2bb0*/  @P0 SHF.L.U32 R18, R4, R37, RZ ;  /* 0x0000002504120219 */ /* 0x001fe400000006ff */
[----:B------:R-:W-:Y:S01]  /*2bc0*/  @P0 SHF.R.U64 R33, R33, R2, R35 ;  /* 0x0000000221210219 */ /* 0x000fe20000001223 */
[----:B------:R-:W-:Y:S01]  /*2bd0*/  IMAD.SHL.U32 R16, R12, 0x4, RZ ;  /* 0x000000040c107824 */ /* 0x000fe200078e00ff */
[----:B------:R-:W-:Y:S02]  /*2be0*/  @P0 LOP3.LUT R13, R24, R17, RZ, 0xfc, !PT ;  /* 0x00000011180d0212 */ /* 0x000fe400078efcff */
[----:B------:R-:W-:-:S02]  /*2bf0*/  @P0 SHF.L.U64.HI R37, R4, R37, R5 ;  /* 0x0000002504250219 */ /* 0x000fc40000010205 */
[----:B------:R-:W-:Y:S02]  /*2c00*/  @P0 SHF.R.U32.HI R2, RZ, R2, R35 ;  /* 0x00000002ff020219 */ /* 0x000fe40000011623 */
[----:B------:R-:W-:Y:S02]  /*2c10*/  @P0 LOP3.LUT R4, R18, R33, RZ, 0xfc, !PT ;  /* 0x0000002112040212 */ /* 0x000fe400078efcff */
[----:B------:R-:W-:Y:S02]  /*2c20*/  SHF.L.U64.HI R24, R12, 0x2, R13 ;  /* 0x000000020c187819 */ /* 0x000fe4000001020d */
[----:B------:R-:W-:Y:S02]  /*2c30*/  @P0 LOP3.LUT R5, R37, R2, RZ, 0xfc, !PT ;  /* 0x0000000225050212 */ /* 0x000fe400078efcff */
[----:B------:R-:W-:Y:S02]  /*2c40*/  SHF.L.W.U32.HI R13, R13, 0x2, R4 ;  /* 0x000000020d0d7819 */ /* 0x000fe40000010e04 */
[----:B------:R-:W-:-:S02]  /*2c50*/  IADD3 RZ, P0, PT, RZ, -R16, RZ ;  /* 0x80000010ffff7210 */ /* 0x000fc40007f1e0ff */
[----:B------:R-:W-:Y:S02]  /*2c60*/  LOP3.LUT R2, RZ, R24, RZ, 0x33, !PT ;  /* 0x00000018ff027212 */ /* 0x000fe400078e33ff */
[----:B------:R-:W-:Y:S02]  /*2c70*/  SHF.L.W.U32.HI R4, R4, 0x2, R5 ;  /* 0x0000000204047819 */ /* 0x000fe40000010e05 */
[----:B------:R-:W-:Y:S02]  /*2c80*/  LOP3.LUT R12, RZ, R13, RZ, 0x33, !PT ;  /* 0x0000000dff0c7212 */ /* 0x000fe400078e33ff */
[----:B------:R-:W-:Y:S02]  /*2c90*/  IADD3.X R17, P0, PT, RZ, R2, RZ, P0, !PT ;  /* 0x00000002ff117210 */ /* 0x000fe4000071e4ff */
[----:B------:R-:W-:Y:S02]  /*2ca0*/  LOP3.LUT R2, RZ, R4, RZ, 0x33, !PT ;  /* 0x00000004ff027212 */ /* 0x000fe400078e33ff */
[----:B------:R-:W-:-:S02]  /*2cb0*/  IADD3.X R12, P1, PT, RZ, R12, RZ, P0, !PT ;  /* 0x0000000cff0c7210 */ /* 0x000fc4000073e4ff */
[----:B------:R-:W-:-:S03]  /*2cc0*/  ISETP.GT.U32.AND P2, PT, R13, -0x1, PT ;  /* 0xffffffff0d00780c */ /* 0x000fc60003f44070 */
[----:B------:R-:W-:Y:S01]  /*2cd0*/  IMAD.X R19, RZ, RZ, R2, P1 ;  /* 0x000000ffff137224 */ /* 0x000fe200008e0602 */
[----:B------:R-:W-:-:S04]  /*2ce0*/  ISETP.GT.AND.EX P0, PT, R4, -0x1, PT, P2 ;  /* 0xffffffff0400780c */ /* 0x000fc80003f04320 */
[----:B------:R-:W-:Y:S02]  /*2cf0*/  SEL R2, R4, R19, P0 ;  /* 0x0000001304027207 */ /* 0x000fe40000000000 */
[----:B------:R-:W-:Y:S02]  /*2d00*/  SEL R13, R13, R12, P0 ;  /* 0x0000000c0d0d7207 */ /* 0x000fe40000000000 */
[----:B------:R-:W-:Y:S02]  /*2d10*/  ISETP.NE.U32.AND P1, PT, R2, RZ, PT ;  /* 0x000000ff0200720c */ /* 0x000fe40003f25070 */
[----:B------:R-:W-:Y:S02]  /*2d20*/  SEL R17, R24, R17, P0 ;  /* 0x0000001118117207 */ /* 0x000fe40000000000 */
[----:B------:R-:W-:Y:S01]  /*2d30*/  SEL R18, R13, R2, !P1 ;  /* 0x000000020d127207 */ /* 0x000fe20004800000 */
[----:B------:R-:W-:-:S05]  /*2d40*/  @!P0 IMAD.MOV R16, RZ, RZ, -R16 ;  /* 0x000000ffff108224 */ /* 0x000fca00078e0a10 */
[----:B------:R-:W0:Y:S02]  /*2d50*/  FLO.U32 R18, R18 ;  /* 0x0000001200127300 */ /* 0x000e2400000e0000 */
[C---:B0-----:R-:W-:Y:S02]  /*2d60*/  IADD3 R19, PT, PT, -R18.reuse, 0x1f, RZ ;  /* 0x0000001f12137810 */ /* 0x041fe40007ffe1ff */
[----:B------:R-:W-:-:S03]  /*2d70*/  IADD3 R12, PT, PT, -R18, 0x3f, RZ ;  /* 0x0000003f120c7810 */ /* 0x000fc60007ffe1ff */
[----:B------:R-:W-:-:S05]  /*2d80*/  @P1 IMAD.MOV R12, RZ, RZ, R19 ;  /* 0x000000ffff0c1224 */ /* 0x000fca00078e0213 */
[----:B------:R-:W-:-:S13]  /*2d90*/  ISETP.NE.AND P1, PT, R12, RZ, PT ;  /* 0x000000ff0c00720c */ /* 0x000fda0003f25270 */
[----:B------:R-:W-:Y:S05]  /*2da0*/  @!P1 BRA `(.L_x_34) ;  /* 0x0000000000289947 */ /* 0x000fea0003800000 */
[--C-:B------:R-:W-:Y:S02]  /*2db0*/  SHF.R.U64 R18, R16, 0x1, R17.reuse ;  /* 0x0000000110127819 */ /* 0x100fe40000001211 */
[C---:B------:R-:W-:Y:S02]  /*2dc0*/  LOP3.LUT R16, R12.reuse, 0x3f, RZ, 0xc0, !PT ;  /* 0x0000003f0c107812 */ /* 0x040fe400078ec0ff */
[----:B------:R-:W-:Y:S02]  /*2dd0*/  SHF.R.U32.HI R24, RZ, 0x1, R17 ;  /* 0x00000001ff187819 */ /* 0x000fe40000011611 */
[----:B------:R-:W-:Y:S02]  /*2de0*/  LOP3.LUT R17, R12, 0x3f, RZ, 0xc, !PT ;  /* 0x0000003f0c117812 */ /* 0x000fe400078e0cff */
[CC--:B------:R-:W-:Y:S02]  /*2df0*/  SHF.L.U64.HI R19, R13.reuse, R16.reuse, R2 ;  /* 0x000000100d137219 */ /* 0x0c0fe40000010202 */
[----:B------:R-:W-:-:S02]  /*2e00*/  SHF.L.U32 R16, R13, R16, RZ ;  /* 0x000000100d107219 */ /* 0x000fc400000006ff */
[-CC-:B------:R-:W-:Y:S02]  /*2e10*/  SHF.R.U64 R13, R18, R17.reuse, R24.reuse ;  /* 0x00000011120d7219 */ /* 0x180fe40000001218 */
[----:B------:R-:W-:Y:S02]  /*2e20*/  SHF.R.U32.HI R2, RZ, R17, R24 ;  /* 0x00000011ff027219 */ /* 0x000fe40000011618 */
[----:B------:R-:W-:Y:S02]  /*2e30*/  LOP3.LUT R13, R16, R13, RZ, 0xfc, !PT ;  /* 0x0000000d100d7212 */ /* 0x000fe400078efcff */
[----:B------:R-:W-:-:S07]  /*2e40*/  LOP3.LUT R2, R19, R2, RZ, 0xfc, !PT ;  /* 0x0000000213027212 */ /* 0x000fce00078efcff */
.L_x_34:
[----:B------:R-:W-:Y:S05]  /*2e50*/  BSYNC.RECONVERGENT B2 ;  /* 0x0000000000027941 */ /* 0x000fea0003800200 */
.L_x_33:
[----:B------:R-:W-:Y:S01]  /*2e60*/  IMAD.WIDE.U32 R18, R13, 0x2168c235, RZ ;  /* 0x2168c2350d127825 */ /* 0x000fe200078e00ff */
[----:B------:R-:W-:-:S03]  /*2e70*/  SHF.R.U32.HI R5, RZ, 0x1e, R5 ;  /* 0x0000001eff057819 */ /* 0x000fc60000011605 */
[----:B------:R-:W-:Y:S01]  /*2e80*/  IMAD.MOV.U32 R16, RZ, RZ, R19 ;  /* 0x000000ffff107224 */ /* 0x000fe200078e0013 */
[----:B------:R-:W-:Y:S01]  /*2e90*/  IADD3 RZ, P1, PT, R18, R18, RZ ;  /* 0x0000001212ff7210 */ /* 0x000fe20007f3e0ff */
[----:B------:R-:W-:Y:S01]  /*2ea0*/  IMAD.MOV.U32 R17, RZ, RZ, RZ ;  /* 0x000000ffff117224 */ /* 0x000fe200078e00ff */
[----:B------:R-:W-:Y:S01]  /*2eb0*/  LEA.HI R4, R4, R5, RZ, 0x1 ;  /* 0x0000000504047211 */ /* 0x000fe200078f08ff */
[----:B------:R-:W-:Y:S02]  /*2ec0*/  IMAD R19, R2, -0x36f0255e, RZ ;  /* 0xc90fdaa202137824 */ /* 0x000fe400078e02ff */
[----:B------:R-:W-:-:S04]  /*2ed0*/  IMAD.WIDE.U32 R16, R13, -0x36f0255e, R16 ;  /* 0xc90fdaa20d107825 */ /* 0x000fc800078e0010 */
[----:B------:R-:W-:-:S04]  /*2ee0*/  IMAD.HI.U32 R13, R2, -0x36f0255e, RZ ;  /* 0xc90fdaa2020d7827 */ /* 0x000fc800078e00ff */
[----:B------:R-:W-:-:S04]  /*2ef0*/  IMAD.WIDE.U32 R16, P2, R2, 0x2168c235, R16 ;  /* 0x2168c23502107825 */ /* 0x000fc80007840010 */
[----:B------:R-:W-:Y:S01]  /*2f00*/  IMAD.X R2, RZ, RZ, R13, P2 ;  /* 0x000000ffff027224 */ /* 0x000fe200010e060d */
[----:B------:R-:W-:Y:S02]  /*2f10*/  IADD3 R13, P2, PT, R19, R17, RZ ;  /* 0x00000011130d7210 */ /* 0x000fe40007f5e0ff */
[----:B------:R-:W-:Y:S02]  /*2f20*/  IADD3.X RZ, P1, PT, R16, R16, RZ, P1, !PT ;  /* 0x0000001010ff7210 */ /* 0x000fe40000f3e4ff */
[C---:B------:R-:W-:Y:S01]  /*2f30*/  ISETP.GT.U32.AND P3, PT, R13.reuse, RZ, PT ;  /* 0x000000ff0d00720c */ /* 0x040fe20003f64070 */
[----:B------:R-:W-:Y:S01]  /*2f40*/  IMAD.X R2, RZ, RZ, R2, P2 ;  /* 0x000000ffff027224 */ /* 0x000fe200010e0602 */
[----:B------:R-:W-:-:S04]  /*2f50*/  IADD3.X R16, P2, PT, R13, R13, RZ, P1, !PT ;  /* 0x0000000d0d107210 */ /* 0x000fc80000f5e4ff */
[C---:B------:R-:W-:Y:S01]  /*2f60*/  ISETP.GT.AND.EX P1, PT, R2.reuse, RZ, PT, P3 ;  /* 0x000000ff0200720c */ /* 0x040fe20003f24330 */
[----:B------:R-:W-:-:S03]  /*2f70*/  IMAD.X R17, R2, 0x1, R2, P2 ;  /* 0x0000000102117824 */ /* 0x000fc600010e0602 */
[----:B------:R-:W-:Y:S02]  /*2f80*/  SEL R16, R16, R13, P1 ;  /* 0x0000000d10107207 */ /* 0x000fe40000800000 */
[----:B------:R-:W-:Y:S02]  /*2f90*/  SEL R13, R17, R2, P1 ;  /* 0x00000002110d7207 */ /* 0x000fe40000800000 */
[----:B------:R-:W-:Y:S02]  /*2fa0*/  IADD3 R24, P2, PT, R16, 0x1, RZ ;  /* 0x0000000110187810 */ /* 0x000fe40007f5e0ff */
[----:B------:R-:W-:Y:S02]  /*2fb0*/  SEL R17, RZ, 0xffffffff, !P1 ;  /* 0xffffffffff117807 */ /* 0x000fe40004800000 */
[----:B------:R-:W-:Y:S01]  /*2fc0*/  LOP3.LUT P1, R2, R3, 0x80000000, RZ, 0xc0, !PT ;  /* 0x8000000003027812 */ /* 0x000fe2000782c0ff */
[----:B------:R-:W-:Y:S02]  /*2fd0*/  IMAD.X R13, RZ, RZ, R13, P2 ;  /* 0x000000ffff0d7224 */ /* 0x000fe400010e060d */
[----:B------:R-:W-:Y:S01]  /*2fe0*/  IMAD.IADD R3, R17, 0x1, -R12 ;  /* 0x0000000111037824 */ /* 0x000fe200078e0a0c */
[----:B------:R-:W-:-:S02]  /*2ff0*/  @!P0 LOP3.LUT R2, R2, 0x80000000, RZ, 0x3c, !PT ;  /* 0x8000000002028812 */ /* 0x000fc400078e3cff */
[----:B------:R-:W-:Y:S01]  /*3000*/  SHF.R.U64 R24, R24, 0xa, R13 ;  /* 0x0000000a18187819 */ /* 0x000fe2000000120d */
[----:B------:R-:W-:-:S03]  /*3010*/  IMAD.SHL.U32 R3, R3, 0x100000, RZ ;  /* 0x0010000003037824 */ /* 0x000fc600078e00ff */
[----:B------:R-:W-:-:S03]  /*3020*/  IADD3 R24, P2, PT, R24, 0x1, RZ ;  /* 0x0000000118187810 */ /* 0x000fc60007f5e0ff */
[----:B------:R-:W-:Y:S01]  /*3030*/  @P1 IMAD.MOV R4, RZ, RZ, -R4 ;  /* 0x000000ffff041224 */ /* 0x000fe200078e0a04 */
[----:B------:R-:W-:-:S04]  /*3040*/  LEA.HI.X R13, R13, RZ, RZ, 0x16, P2 ;  /* 0x000000ff0d0d7211 */ /* 0x000fc800010fb4ff */
[--C-:B------:R-:W-:Y:S02]  /*3050*/  SHF.R.U64 R24, R24, 0x1, R13.reuse ;  /* 0x0000000118187819 */ /* 0x100fe4000000120d */
[----:B------:R-:W-:Y:S02]  /*3060*/  SHF.R.U32.HI R12, RZ, 0x1, R13 ;  /* 0x00000001ff0c7819 */ /* 0x000fe4000001160d */
[----:B------:R-:W-:-:S04]  /*3070*/  IADD3 R24, P2, P3, RZ, RZ, R24 ;  /* 0x000000ffff187210 */ /* 0x000fc80007b5e018 */
[----:B------:R-:W-:-:S04]  /*3080*/  IADD3.X R3, PT, PT, R3, 0x3fe00000, R12, P2, P3 ;  /* 0x3fe0000003037810 */ /* 0x000fc800017e640c */
[----:B------:R-:W-:-:S07]  /*3090*/  LOP3.LUT R25, R3, R2, RZ, 0xfc, !PT ;  /* 0x0000000203197212 */ /* 0x000fce00078efcff */
.L_x_28:
[----:B------:R-:W-:Y:S02]  /*30a0*/  IMAD.MOV.U32 R2, RZ, RZ, R0 ;  /* 0x000000ffff027224 */ /* 0x000fe400078e0000 */
[----:B------:R-:W-:-:S04]  /*30b0*/  IMAD.MOV.U32 R3, RZ, RZ, 0x0 ;  /* 0x00000000ff037424 */ /* 0x000fc800078e00ff */
[----:B------:R-:W-:Y:S05]  /*30c0*/  RET.REL.NODEC R2 `(_Z13calc_distancePdS_S_S_S_S_S_S_S_S_i) ;  /* 0xffffffcc02cc7950 */ /* 0x000fea0003c3ffff */
.L_x_35:
[----:B------:R-:W-:-:S00]  /*30d0*/  BRA `(.L_x_35) ;  /* 0xfffffffc00fc7947 */ /* 0x000fc0000383ffff */
[----:B------:R-:W-:-:S00]  /*30e0*/  NOP ;  /* 0x0000000000007918 */ /* 0x000fc00000000000 */
        /* <DEDUP_REMOVED lines=9> */
.L_x_37:


//--------------------- .nv.global.init           --------------------------
	.section	.nv.global.init,"aw",@progbits
	.align	16
.nv.global.init:
	.type		__cudart_sin_cos_coeffs,@object
	.size		__cudart_sin_cos_coeffs,(__cudart_i2opi_d - __cudart_sin_cos_coeffs)
__cudart_sin_cos_coeffs:
        /*0000*/ 	.byte	0x46, 0xd2, 0xb0, 0x2c, 0xf1, 0xe5, 0x5a, 0xbe, 0x92, 0xe3, 0xac, 0x69, 0xe3, 0x1d, 0xc7, 0x3e
        /*0010*/ 	.byte	0xa1, 0x62, 0xdb, 0x19, 0xa0, 0x01, 0x2a, 0xbf, 0x18, 0x08, 0x11, 0x11, 0x11, 0x11, 0x81, 0x3f
        /*0020*/ 	.byte	0x54, 0x55, 0x55, 0x55, 0x55, 0x55, 0xc5, 0xbf, 0x00, 0x00, 0x00, 0x00, 0x00, 0x00, 0x00, 0x00
        /*0030*/ 	.byte	0x00, 0x00, 0x00, 0x00, 0x00, 0x00, 0x00, 0x00, 0x64, 0x81, 0xfd, 0x20, 0x83, 0xff, 0xa8, 0xbd
        /*0040*/ 	.byte	0x28, 0x85, 0xef, 0xc1, 0xa7, 0xee, 0x21, 0x3e, 0xd9, 0xe6, 0x06, 0x8e, 0x4f, 0x7e, 0x92, 0xbe
        /*0050*/ 	.byte	0xe9, 0xbc, 0xdd, 0x19, 0xa0, 0x01, 0xfa, 0x3e, 0x47, 0x5d, 0xc1, 0x16, 0x6c, 0xc1, 0x56, 0xbf
        /*0060*/ 	.byte	0x51, 0x55, 0x55, 0x55, 0x55, 0x55, 0xa5, 0x3f, 0x00, 0x00, 0x00, 0x00, 0x00, 0x00, 0xe0, 0xbf
        /*0070*/ 	.byte	0x00, 0x00, 0x00, 0x00, 0x00, 0x00, 0xf0, 0x3f, 0x00, 0x00, 0x00, 0x00, 0x00, 0x00, 0x00, 0x00
	.type		__cudart_i2opi_d,@object
	.size		__cudart_i2opi_d,($str - __cudart_i2opi_d)
__cudart_i2opi_d:
        /* <DEDUP_REMOVED lines=9> */
	.type		$str,@object
	.size		$str,(.L_0 - $str)
$str:
        /*0110*/ 	.byte	0x74, 0x68, 0x72, 0x65, 0x61, 0x64, 0x49, 0x64, 0x78, 0x2e, 0x78, 0x20, 0x25, 0x64, 0x2c, 0x20
        /*0120*/ 	.byte	0x74, 0x68, 0x72, 0x65, 0x61, 0x64, 0x49, 0x64, 0x78, 0x2e, 0x79, 0x20, 0x25, 0x64, 0x2c, 0x20
        /*0130*/ 	.byte	0x69, 0x78, 0x20, 0x25, 0x64, 0x2c, 0x20, 0x69, 0x79, 0x20, 0x25, 0x64, 0x2c, 0x20, 0x64, 0x69
        /*0140*/ 	.byte	0x73, 0x74, 0x61, 0x6e, 0x63, 0x65, 0x20, 0x69, 0x64, 0x78, 0x20, 0x25, 0x64, 0x2c, 0x20, 0x64
        /*0150*/ 	.byte	0x69, 0x73, 0x74, 0x61, 0x6e, 0x63, 0x65, 0x20, 0x25, 0x66, 0x2c, 0x20, 0x74, 0x69, 0x6d, 0x65
        /*0160*/ 	.byte	0x5f, 0x6c, 0x61, 0x67, 0x20, 0x25, 0x66, 0x2c, 0x20, 0x74, 0x69, 0x6d, 0x65, 0x5f, 0x66, 0x6c
        /*0170*/ 	.byte	0x61, 0x67, 0x20, 0x25, 0x66, 0x0a, 0x00
.L_0:


//--------------------- .nv.shared.reserved.0     --------------------------
	.section	.nv.shared.reserved.0,"aw",@nobits
	.weak		__nv_reservedSMEM_offset_0_alias
	.size		__nv_reservedSMEM_offset_0_alias, 0, 64
	.other		__nv_reservedSMEM_offset_0_alias,@"STO_CUDA_RESERVED_SHARED STV_DEFAULT"
__nv_reservedSMEM_offset_0_alias:
	.zero		0
	.zero		64


//--------------------- .nv.constant0._Z13calc_distancePdS_S_S_S_S_S_S_S_S_i --------------------------
	.section	.nv.constant0._Z13calc_distancePdS_S_S_S_S_S_S_S_S_i,"a",@progbits
	.sectionflags	@""
	.align	4
.nv.constant0._Z13calc_distancePdS_S_S_S_S_S_S_S_S_i:
	.zero		980


//--------------------- SYMBOLS --------------------------

	.type		.nv.reservedSmem.offset0,@object
	.size		.nv.reservedSmem.offset0,0x4
	.type		vprintf,@function
